//
// Generated by NVIDIA NVVM Compiler
//
// Compiler Build ID: CL-36424714
// Cuda compilation tools, release 13.0, V13.0.88
// Based on NVVM 20.0.0
//

.version 9.0
.target sm_100
.address_size 64

	// .globl	_Z9voronoi_dPiS_ii
.func  (.param .b64 func_retval0) __internal_accurate_pow
(
	.param .b64 __internal_accurate_pow_param_0
)
;

.visible .entry _Z9voronoi_dPiS_ii(
	.param .u64 .ptr .align 1 _Z9voronoi_dPiS_ii_param_0,
	.param .u64 .ptr .align 1 _Z9voronoi_dPiS_ii_param_1,
	.param .u32 _Z9voronoi_dPiS_ii_param_2,
	.param .u32 _Z9voronoi_dPiS_ii_param_3
)
{
	.reg .pred 	%p<66>;
	.reg .b32 	%r<142>;
	.reg .b64 	%rd<22>;
	.reg .b64 	%fd<170>;

	ld.param.u64 	%rd5, [_Z9voronoi_dPiS_ii_param_0];
	ld.param.u64 	%rd6, [_Z9voronoi_dPiS_ii_param_1];
	ld.param.u32 	%r22, [_Z9voronoi_dPiS_ii_param_2];
	ld.param.u32 	%r23, [_Z9voronoi_dPiS_ii_param_3];
	cvta.to.global.u64 	%rd1, %rd6;
	mov.u32 	%r25, %ctaid.x;
	mov.u32 	%r26, %ntid.x;
	mov.u32 	%r27, %tid.x;
	mad.lo.s32 	%r1, %r25, %r26, %r27;
	setp.lt.s32 	%p1, %r23, 1;
	mov.b32 	%r141, -1;
	@%p1 bra 	$L__BB0_9;
	div.s32 	%r5, %r1, %r22;
	mul.lo.s32 	%r31, %r5, %r22;
	sub.s32 	%r2, %r1, %r31;
	mov.f64 	%fd7, 0d4000000000000000;
	{
	.reg .b32 %temp; 
	mov.b64 	{%temp, %r3}, %fd7;
	}
	and.b32  	%r4, %r3, 2146435072;
	and.b32  	%r6, %r23, 3;
	setp.lt.u32 	%p2, %r23, 4;
	mov.f64 	%fd168, 0d412E848000000000;
	mov.b32 	%r141, -1;
	mov.b32 	%r139, 0;
	@%p2 bra 	$L__BB0_4;
	and.b32  	%r139, %r23, 2147483644;
	mul.wide.u32 	%rd2, %r23, 4;
	mov.f64 	%fd168, 0d412E848000000000;
	mov.b32 	%r141, -1;
	mov.b32 	%r133, 0;
	mov.u64 	%rd21, %rd1;
$L__BB0_3:
	.pragma "nounroll";
	setp.lt.s32 	%p3, %r3, 0;
	setp.eq.s32 	%p4, %r4, 1062207488;
	add.s64 	%rd7, %rd21, %rd2;
	ld.global.u32 	%r34, [%rd7];
	sub.s32 	%r35, %r2, %r34;
	cvt.rn.f64.s32 	%fd9, %r35;
	{
	.reg .b32 %temp; 
	mov.b64 	{%temp, %r36}, %fd9;
	}
	abs.f64 	%fd10, %fd9;
	{ // callseq 0, 0
	.param .b64 param0;
	st.param.f64 	[param0], %fd10;
	.param .b64 retval0;
	call.uni (retval0), 
	__internal_accurate_pow, 
	(
	param0
	);
	ld.param.f64 	%fd11, [retval0];
	} // callseq 0
	setp.lt.s32 	%p6, %r36, 0;
	neg.f64 	%fd13, %fd11;
	selp.f64 	%fd14, %fd13, %fd11, %p4;
	selp.f64 	%fd15, %fd14, %fd11, %p6;
	setp.eq.s32 	%p7, %r35, 0;
	selp.b32 	%r37, %r36, 0, %p4;
	or.b32  	%r38, %r37, 2146435072;
	selp.b32 	%r39, %r38, %r37, %p3;
	mov.b32 	%r40, 0;
	mov.b64 	%fd16, {%r40, %r39};
	selp.f64 	%fd17, %fd16, %fd15, %p7;
	setp.eq.s32 	%p8, %r35, 1;
	selp.f64 	%fd18, 0d3FF0000000000000, %fd17, %p8;
	ld.global.u32 	%r41, [%rd21];
	sub.s32 	%r42, %r5, %r41;
	cvt.rn.f64.s32 	%fd19, %r42;
	{
	.reg .b32 %temp; 
	mov.b64 	{%temp, %r43}, %fd19;
	}
	abs.f64 	%fd20, %fd19;
	{ // callseq 1, 0
	.param .b64 param0;
	st.param.f64 	[param0], %fd20;
	.param .b64 retval0;
	call.uni (retval0), 
	__internal_accurate_pow, 
	(
	param0
	);
	ld.param.f64 	%fd21, [retval0];
	} // callseq 1
	setp.lt.s32 	%p9, %r43, 0;
	neg.f64 	%fd23, %fd21;
	selp.f64 	%fd24, %fd23, %fd21, %p4;
	selp.f64 	%fd25, %fd24, %fd21, %p9;
	setp.eq.s32 	%p10, %r42, 0;
	selp.b32 	%r44, %r43, 0, %p4;
	or.b32  	%r45, %r44, 2146435072;
	selp.b32 	%r46, %r45, %r44, %p3;
	mov.b64 	%fd26, {%r40, %r46};
	selp.f64 	%fd27, %fd26, %fd25, %p10;
	setp.eq.s32 	%p11, %r42, 1;
	selp.f64 	%fd28, 0d3FF0000000000000, %fd27, %p11;
	add.f64 	%fd29, %fd18, %fd28;
	sqrt.rn.f64 	%fd30, %fd29;
	setp.lt.f64 	%p12, %fd30, %fd168;
	selp.f64 	%fd31, %fd30, %fd168, %p12;
	selp.b32 	%r47, %r133, %r141, %p12;
	ld.global.u32 	%r48, [%rd7+4];
	sub.s32 	%r49, %r2, %r48;
	cvt.rn.f64.s32 	%fd32, %r49;
	{
	.reg .b32 %temp; 
	mov.b64 	{%temp, %r50}, %fd32;
	}
	abs.f64 	%fd33, %fd32;
	{ // callseq 2, 0
	.param .b64 param0;
	st.param.f64 	[param0], %fd33;
	.param .b64 retval0;
	call.uni (retval0), 
	__internal_accurate_pow, 
	(
	param0
	);
	ld.param.f64 	%fd34, [retval0];
	} // callseq 2
	setp.lt.s32 	%p13, %r50, 0;
	neg.f64 	%fd36, %fd34;
	selp.f64 	%fd37, %fd36, %fd34, %p4;
	selp.f64 	%fd38, %fd37, %fd34, %p13;
	setp.eq.s32 	%p14, %r49, 0;
	selp.b32 	%r51, %r50, 0, %p4;
	or.b32  	%r52, %r51, 2146435072;
	selp.b32 	%r53, %r52, %r51, %p3;
	mov.b64 	%fd39, {%r40, %r53};
	selp.f64 	%fd40, %fd39, %fd38, %p14;
	setp.eq.s32 	%p15, %r49, 1;
	selp.f64 	%fd41, 0d3FF0000000000000, %fd40, %p15;
	ld.global.u32 	%r54, [%rd21+4];
	sub.s32 	%r55, %r5, %r54;
	cvt.rn.f64.s32 	%fd42, %r55;
	{
	.reg .b32 %temp; 
	mov.b64 	{%temp, %r56}, %fd42;
	}
	abs.f64 	%fd43, %fd42;
	{ // callseq 3, 0
	.param .b64 param0;
	st.param.f64 	[param0], %fd43;
	.param .b64 retval0;
	call.uni (retval0), 
	__internal_accurate_pow, 
	(
	param0
	);
	ld.param.f64 	%fd44, [retval0];
	} // callseq 3
	setp.lt.s32 	%p16, %r56, 0;
	neg.f64 	%fd46, %fd44;
	selp.f64 	%fd47, %fd46, %fd44, %p4;
	selp.f64 	%fd48, %fd47, %fd44, %p16;
	setp.eq.s32 	%p17, %r55, 0;
	selp.b32 	%r57, %r56, 0, %p4;
	or.b32  	%r58, %r57, 2146435072;
	selp.b32 	%r59, %r58, %r57, %p3;
	mov.b64 	%fd49, {%r40, %r59};
	selp.f64 	%fd50, %fd49, %fd48, %p17;
	setp.eq.s32 	%p18, %r55, 1;
	selp.f64 	%fd51, 0d3FF0000000000000, %fd50, %p18;
	add.f64 	%fd52, %fd41, %fd51;
	sqrt.rn.f64 	%fd53, %fd52;
	setp.lt.f64 	%p19, %fd53, %fd31;
	selp.f64 	%fd54, %fd53, %fd31, %p19;
	add.s32 	%r60, %r133, 1;
	selp.b32 	%r61, %r60, %r47, %p19;
	ld.global.u32 	%r62, [%rd7+8];
	sub.s32 	%r63, %r2, %r62;
	cvt.rn.f64.s32 	%fd55, %r63;
	{
	.reg .b32 %temp; 
	mov.b64 	{%temp, %r64}, %fd55;
	}
	abs.f64 	%fd56, %fd55;
	{ // callseq 4, 0
	.param .b64 param0;
	st.param.f64 	[param0], %fd56;
	.param .b64 retval0;
	call.uni (retval0), 
	__internal_accurate_pow, 
	(
	param0
	);
	ld.param.f64 	%fd57, [retval0];
	} // callseq 4
	setp.lt.s32 	%p20, %r64, 0;
	neg.f64 	%fd59, %fd57;
	selp.f64 	%fd60, %fd59, %fd57, %p4;
	selp.f64 	%fd61, %fd60, %fd57, %p20;
	setp.eq.s32 	%p21, %r63, 0;
	selp.b32 	%r65, %r64, 0, %p4;
	or.b32  	%r66, %r65, 2146435072;
	selp.b32 	%r67, %r66, %r65, %p3;
	mov.b64 	%fd62, {%r40, %r67};
	selp.f64 	%fd63, %fd62, %fd61, %p21;
	setp.eq.s32 	%p22, %r63, 1;
	selp.f64 	%fd64, 0d3FF0000000000000, %fd63, %p22;
	ld.global.u32 	%r68, [%rd21+8];
	sub.s32 	%r69, %r5, %r68;
	cvt.rn.f64.s32 	%fd65, %r69;
	{
	.reg .b32 %temp; 
	mov.b64 	{%temp, %r70}, %fd65;
	}
	abs.f64 	%fd66, %fd65;
	{ // callseq 5, 0
	.param .b64 param0;
	st.param.f64 	[param0], %fd66;
	.param .b64 retval0;
	call.uni (retval0), 
	__internal_accurate_pow, 
	(
	param0
	);
	ld.param.f64 	%fd67, [retval0];
	} // callseq 5
	setp.lt.s32 	%p23, %r70, 0;
	neg.f64 	%fd69, %fd67;
	selp.f64 	%fd70, %fd69, %fd67, %p4;
	selp.f64 	%fd71, %fd70, %fd67, %p23;
	setp.eq.s32 	%p24, %r69, 0;
	selp.b32 	%r71, %r70, 0, %p4;
	or.b32  	%r72, %r71, 2146435072;
	selp.b32 	%r73, %r72, %r71, %p3;
	mov.b64 	%fd72, {%r40, %r73};
	selp.f64 	%fd73, %fd72, %fd71, %p24;
	setp.eq.s32 	%p25, %r69, 1;
	selp.f64 	%fd74, 0d3FF0000000000000, %fd73, %p25;
	add.f64 	%fd75, %fd64, %fd74;
	sqrt.rn.f64 	%fd76, %fd75;
	setp.lt.f64 	%p26, %fd76, %fd54;
	selp.f64 	%fd77, %fd76, %fd54, %p26;
	add.s32 	%r74, %r133, 2;
	selp.b32 	%r75, %r74, %r61, %p26;
	ld.global.u32 	%r76, [%rd7+12];
	sub.s32 	%r77, %r2, %r76;
	cvt.rn.f64.s32 	%fd78, %r77;
	{
	.reg .b32 %temp; 
	mov.b64 	{%temp, %r78}, %fd78;
	}
	abs.f64 	%fd79, %fd78;
	{ // callseq 6, 0
	.param .b64 param0;
	st.param.f64 	[param0], %fd79;
	.param .b64 retval0;
	call.uni (retval0), 
	__internal_accurate_pow, 
	(
	param0
	);
	ld.param.f64 	%fd80, [retval0];
	} // callseq 6
	setp.lt.s32 	%p27, %r78, 0;
	neg.f64 	%fd82, %fd80;
	selp.f64 	%fd83, %fd82, %fd80, %p4;
	selp.f64 	%fd84, %fd83, %fd80, %p27;
	setp.eq.s32 	%p28, %r77, 0;
	selp.b32 	%r79, %r78, 0, %p4;
	or.b32  	%r80, %r79, 2146435072;
	selp.b32 	%r81, %r80, %r79, %p3;
	mov.b64 	%fd85, {%r40, %r81};
	selp.f64 	%fd86, %fd85, %fd84, %p28;
	setp.eq.s32 	%p29, %r77, 1;
	selp.f64 	%fd87, 0d3FF0000000000000, %fd86, %p29;
	ld.global.u32 	%r82, [%rd21+12];
	sub.s32 	%r83, %r5, %r82;
	cvt.rn.f64.s32 	%fd88, %r83;
	{
	.reg .b32 %temp; 
	mov.b64 	{%temp, %r84}, %fd88;
	}
	abs.f64 	%fd89, %fd88;
	{ // callseq 7, 0
	.param .b64 param0;
	st.param.f64 	[param0], %fd89;
	.param .b64 retval0;
	call.uni (retval0), 
	__internal_accurate_pow, 
	(
	param0
	);
	ld.param.f64 	%fd90, [retval0];
	} // callseq 7
	setp.lt.s32 	%p30, %r84, 0;
	neg.f64 	%fd92, %fd90;
	selp.f64 	%fd93, %fd92, %fd90, %p4;
	selp.f64 	%fd94, %fd93, %fd90, %p30;
	setp.eq.s32 	%p31, %r83, 0;
	selp.b32 	%r85, %r84, 0, %p4;
	or.b32  	%r86, %r85, 2146435072;
	selp.b32 	%r87, %r86, %r85, %p3;
	mov.b64 	%fd95, {%r40, %r87};
	selp.f64 	%fd96, %fd95, %fd94, %p31;
	setp.eq.s32 	%p32, %r83, 1;
	selp.f64 	%fd97, 0d3FF0000000000000, %fd96, %p32;
	add.f64 	%fd98, %fd87, %fd97;
	sqrt.rn.f64 	%fd99, %fd98;
	setp.lt.f64 	%p33, %fd99, %fd77;
	selp.f64 	%fd168, %fd99, %fd77, %p33;
	add.s32 	%r88, %r133, 3;
	selp.b32 	%r141, %r88, %r75, %p33;
	add.s64 	%rd21, %rd21, 16;
	add.s32 	%r133, %r133, 4;
	setp.ne.s32 	%p34, %r133, %r139;
	@%p34 bra 	$L__BB0_3;
$L__BB0_4:
	setp.eq.s32 	%p35, %r6, 0;
	@%p35 bra 	$L__BB0_9;
	setp.eq.s32 	%p36, %r6, 1;
	@%p36 bra 	$L__BB0_7;
	setp.lt.s32 	%p37, %r3, 0;
	setp.eq.s32 	%p38, %r4, 1062207488;
	add.s32 	%r90, %r139, %r23;
	mul.wide.u32 	%rd8, %r90, 4;
	add.s64 	%rd9, %rd1, %rd8;
	ld.global.u32 	%r91, [%rd9];
	sub.s32 	%r92, %r2, %r91;
	cvt.rn.f64.s32 	%fd100, %r92;
	{
	.reg .b32 %temp; 
	mov.b64 	{%temp, %r93}, %fd100;
	}
	abs.f64 	%fd101, %fd100;
	{ // callseq 8, 0
	.param .b64 param0;
	st.param.f64 	[param0], %fd101;
	.param .b64 retval0;
	call.uni (retval0), 
	__internal_accurate_pow, 
	(
	param0
	);
	ld.param.f64 	%fd102, [retval0];
	} // callseq 8
	setp.lt.s32 	%p40, %r93, 0;
	neg.f64 	%fd104, %fd102;
	selp.f64 	%fd105, %fd104, %fd102, %p38;
	selp.f64 	%fd106, %fd105, %fd102, %p40;
	setp.eq.s32 	%p41, %r92, 0;
	selp.b32 	%r94, %r93, 0, %p38;
	or.b32  	%r95, %r94, 2146435072;
	selp.b32 	%r96, %r95, %r94, %p37;
	mov.b32 	%r97, 0;
	mov.b64 	%fd107, {%r97, %r96};
	selp.f64 	%fd108, %fd107, %fd106, %p41;
	setp.eq.s32 	%p42, %r92, 1;
	selp.f64 	%fd109, 0d3FF0000000000000, %fd108, %p42;
	mul.wide.u32 	%rd10, %r139, 4;
	add.s64 	%rd11, %rd1, %rd10;
	ld.global.u32 	%r98, [%rd11];
	sub.s32 	%r99, %r5, %r98;
	cvt.rn.f64.s32 	%fd110, %r99;
	{
	.reg .b32 %temp; 
	mov.b64 	{%temp, %r100}, %fd110;
	}
	abs.f64 	%fd111, %fd110;
	{ // callseq 9, 0
	.param .b64 param0;
	st.param.f64 	[param0], %fd111;
	.param .b64 retval0;
	call.uni (retval0), 
	__internal_accurate_pow, 
	(
	param0
	);
	ld.param.f64 	%fd112, [retval0];
	} // callseq 9
	setp.lt.s32 	%p43, %r100, 0;
	neg.f64 	%fd114, %fd112;
	selp.f64 	%fd115, %fd114, %fd112, %p38;
	selp.f64 	%fd116, %fd115, %fd112, %p43;
	setp.eq.s32 	%p44, %r99, 0;
	selp.b32 	%r101, %r100, 0, %p38;
	or.b32  	%r102, %r101, 2146435072;
	selp.b32 	%r103, %r102, %r101, %p37;
	mov.b64 	%fd117, {%r97, %r103};
	selp.f64 	%fd118, %fd117, %fd116, %p44;
	setp.eq.s32 	%p45, %r99, 1;
	selp.f64 	%fd119, 0d3FF0000000000000, %fd118, %p45;
	add.f64 	%fd120, %fd109, %fd119;
	sqrt.rn.f64 	%fd121, %fd120;
	setp.lt.f64 	%p46, %fd121, %fd168;
	selp.f64 	%fd122, %fd121, %fd168, %p46;
	selp.b32 	%r104, %r139, %r141, %p46;
	add.s32 	%r105, %r139, 1;
	mul.wide.u32 	%rd12, %r23, 4;
	add.s64 	%rd13, %rd11, %rd12;
	ld.global.u32 	%r106, [%rd13+4];
	sub.s32 	%r107, %r2, %r106;
	cvt.rn.f64.s32 	%fd123, %r107;
	{
	.reg .b32 %temp; 
	mov.b64 	{%temp, %r108}, %fd123;
	}
	abs.f64 	%fd124, %fd123;
	{ // callseq 10, 0
	.param .b64 param0;
	st.param.f64 	[param0], %fd124;
	.param .b64 retval0;
	call.uni (retval0), 
	__internal_accurate_pow, 
	(
	param0
	);
	ld.param.f64 	%fd125, [retval0];
	} // callseq 10
	setp.lt.s32 	%p47, %r108, 0;
	neg.f64 	%fd127, %fd125;
	selp.f64 	%fd128, %fd127, %fd125, %p38;
	selp.f64 	%fd129, %fd128, %fd125, %p47;
	setp.eq.s32 	%p48, %r107, 0;
	selp.b32 	%r109, %r108, 0, %p38;
	or.b32  	%r110, %r109, 2146435072;
	selp.b32 	%r111, %r110, %r109, %p37;
	mov.b64 	%fd130, {%r97, %r111};
	selp.f64 	%fd131, %fd130, %fd129, %p48;
	setp.eq.s32 	%p49, %r107, 1;
	selp.f64 	%fd132, 0d3FF0000000000000, %fd131, %p49;
	ld.global.u32 	%r112, [%rd11+4];
	sub.s32 	%r113, %r5, %r112;
	cvt.rn.f64.s32 	%fd133, %r113;
	{
	.reg .b32 %temp; 
	mov.b64 	{%temp, %r114}, %fd133;
	}
	abs.f64 	%fd134, %fd133;
	{ // callseq 11, 0
	.param .b64 param0;
	st.param.f64 	[param0], %fd134;
	.param .b64 retval0;
	call.uni (retval0), 
	__internal_accurate_pow, 
	(
	param0
	);
	ld.param.f64 	%fd135, [retval0];
	} // callseq 11
	setp.lt.s32 	%p50, %r114, 0;
	neg.f64 	%fd137, %fd135;
	selp.f64 	%fd138, %fd137, %fd135, %p38;
	selp.f64 	%fd139, %fd138, %fd135, %p50;
	setp.eq.s32 	%p51, %r113, 0;
	selp.b32 	%r115, %r114, 0, %p38;
	or.b32  	%r116, %r115, 2146435072;
	selp.b32 	%r117, %r116, %r115, %p37;
	mov.b64 	%fd140, {%r97, %r117};
	selp.f64 	%fd141, %fd140, %fd139, %p51;
	setp.eq.s32 	%p52, %r113, 1;
	selp.f64 	%fd142, 0d3FF0000000000000, %fd141, %p52;
	add.f64 	%fd143, %fd132, %fd142;
	sqrt.rn.f64 	%fd144, %fd143;
	setp.lt.f64 	%p53, %fd144, %fd122;
	selp.f64 	%fd168, %fd144, %fd122, %p53;
	selp.b32 	%r141, %r105, %r104, %p53;
	add.s32 	%r139, %r139, 2;
$L__BB0_7:
	and.b32  	%r118, %r23, 1;
	setp.eq.b32 	%p54, %r118, 1;
	not.pred 	%p55, %p54;
	@%p55 bra 	$L__BB0_9;
	setp.lt.s32 	%p56, %r3, 0;
	setp.eq.s32 	%p57, %r4, 1062207488;
	add.s32 	%r119, %r139, %r23;
	mul.wide.u32 	%rd14, %r119, 4;
	add.s64 	%rd15, %rd1, %rd14;
	ld.global.u32 	%r120, [%rd15];
	sub.s32 	%r121, %r2, %r120;
	cvt.rn.f64.s32 	%fd145, %r121;
	{
	.reg .b32 %temp; 
	mov.b64 	{%temp, %r122}, %fd145;
	}
	abs.f64 	%fd146, %fd145;
	{ // callseq 12, 0
	.param .b64 param0;
	st.param.f64 	[param0], %fd146;
	.param .b64 retval0;
	call.uni (retval0), 
	__internal_accurate_pow, 
	(
	param0
	);
	ld.param.f64 	%fd147, [retval0];
	} // callseq 12
	setp.lt.s32 	%p59, %r122, 0;
	neg.f64 	%fd149, %fd147;
	selp.f64 	%fd150, %fd149, %fd147, %p57;
	selp.f64 	%fd151, %fd150, %fd147, %p59;
	setp.eq.s32 	%p60, %r121, 0;
	selp.b32 	%r123, %r122, 0, %p57;
	or.b32  	%r124, %r123, 2146435072;
	selp.b32 	%r125, %r124, %r123, %p56;
	mov.b32 	%r126, 0;
	mov.b64 	%fd152, {%r126, %r125};
	selp.f64 	%fd153, %fd152, %fd151, %p60;
	setp.eq.s32 	%p61, %r121, 1;
	selp.f64 	%fd154, 0d3FF0000000000000, %fd153, %p61;
	mul.wide.u32 	%rd16, %r139, 4;
	add.s64 	%rd17, %rd1, %rd16;
	ld.global.u32 	%r127, [%rd17];
	sub.s32 	%r128, %r5, %r127;
	cvt.rn.f64.s32 	%fd155, %r128;
	{
	.reg .b32 %temp; 
	mov.b64 	{%temp, %r129}, %fd155;
	}
	abs.f64 	%fd156, %fd155;
	{ // callseq 13, 0
	.param .b64 param0;
	st.param.f64 	[param0], %fd156;
	.param .b64 retval0;
	call.uni (retval0), 
	__internal_accurate_pow, 
	(
	param0
	);
	ld.param.f64 	%fd157, [retval0];
	} // callseq 13
	setp.lt.s32 	%p62, %r129, 0;
	neg.f64 	%fd159, %fd157;
	selp.f64 	%fd160, %fd159, %fd157, %p57;
	selp.f64 	%fd161, %fd160, %fd157, %p62;
	setp.eq.s32 	%p63, %r128, 0;
	selp.b32 	%r130, %r129, 0, %p57;
	or.b32  	%r131, %r130, 2146435072;
	selp.b32 	%r132, %r131, %r130, %p56;
	mov.b64 	%fd162, {%r126, %r132};
	selp.f64 	%fd163, %fd162, %fd161, %p63;
	setp.eq.s32 	%p64, %r128, 1;
	selp.f64 	%fd164, 0d3FF0000000000000, %fd163, %p64;
	add.f64 	%fd165, %fd154, %fd164;
	sqrt.rn.f64 	%fd166, %fd165;
	setp.lt.f64 	%p65, %fd166, %fd168;
	selp.b32 	%r141, %r139, %r141, %p65;
$L__BB0_9:
	cvta.to.global.u64 	%rd18, %rd5;
	mul.wide.s32 	%rd19, %r1, 4;
	add.s64 	%rd20, %rd18, %rd19;
	st.global.u32 	[%rd20], %r141;
	ret;

}
.func  (.param .b64 func_retval0) __internal_accurate_pow(
	.param .b64 __internal_accurate_pow_param_0
)
{
	.reg .pred 	%p<8>;
	.reg .b32 	%r<49>;
	.reg .b32 	%f<3>;
	.reg .b64 	%fd<109>;

	ld.param.f64 	%fd10, [__internal_accurate_pow_param_0];
	{
	.reg .b32 %temp; 
	mov.b64 	{%temp, %r46}, %fd10;
	}
	{
	.reg .b32 %temp; 
	mov.b64 	{%r45, %temp}, %fd10;
	}
	shr.u32 	%r47, %r46, 20;
	setp.gt.u32 	%p1, %r46, 1048575;
	@%p1 bra 	$L__BB1_2;
	mul.f64 	%fd11, %fd10, 0d4350000000000000;
	{
	.reg .b32 %temp; 
	mov.b64 	{%temp, %r46}, %fd11;
	}
	{
	.reg .b32 %temp; 
	mov.b64 	{%r45, %temp}, %fd11;
	}
	shr.u32 	%r16, %r46, 20;
	add.s32 	%r47, %r16, -54;
$L__BB1_2:
	add.s32 	%r48, %r47, -1023;
	and.b32  	%r17, %r46, -2146435073;
	or.b32  	%r18, %r17, 1072693248;
	mov.b64 	%fd107, {%r45, %r18};
	setp.lt.u32 	%p2, %r18, 1073127583;
	@%p2 bra 	$L__BB1_4;
	{
	.reg .b32 %temp; 
	mov.b64 	{%r19, %temp}, %fd107;
	}
	{
	.reg .b32 %temp; 
	mov.b64 	{%temp, %r20}, %fd107;
	}
	add.s32 	%r21, %r20, -1048576;
	mov.b64 	%fd107, {%r19, %r21};
	add.s32 	%r48, %r47, -1022;
$L__BB1_4:
	add.f64 	%fd12, %fd107, 0dBFF0000000000000;
	add.f64 	%fd13, %fd107, 0d3FF0000000000000;
	rcp.approx.ftz.f64 	%fd14, %fd13;
	neg.f64 	%fd15, %fd13;
	fma.rn.f64 	%fd16, %fd15, %fd14, 0d3FF0000000000000;
	fma.rn.f64 	%fd17, %fd16, %fd16, %fd16;
	fma.rn.f64 	%fd18, %fd17, %fd14, %fd14;
	mul.f64 	%fd19, %fd12, %fd18;
	fma.rn.f64 	%fd20, %fd12, %fd18, %fd19;
	mul.f64 	%fd21, %fd20, %fd20;
	fma.rn.f64 	%fd22, %fd21, 0d3EB0F5FF7D2CAFE2, 0d3ED0F5D241AD3B5A;
	fma.rn.f64 	%fd23, %fd22, %fd21, 0d3EF3B20A75488A3F;
	fma.rn.f64 	%fd24, %fd23, %fd21, 0d3F1745CDE4FAECD5;
	fma.rn.f64 	%fd25, %fd24, %fd21, 0d3F3C71C7258A578B;
	fma.rn.f64 	%fd26, %fd25, %fd21, 0d3F6249249242B910;
	fma.rn.f64 	%fd27, %fd26, %fd21, 0d3F89999999999DFB;
	sub.f64 	%fd28, %fd12, %fd20;
	add.f64 	%fd29, %fd28, %fd28;
	neg.f64 	%fd30, %fd20;
	fma.rn.f64 	%fd31, %fd30, %fd12, %fd29;
	mul.f64 	%fd32, %fd18, %fd31;
	fma.rn.f64 	%fd33, %fd21, %fd27, 0d3FB5555555555555;
	mov.f64 	%fd34, 0d3FB5555555555555;
	sub.f64 	%fd35, %fd34, %fd33;
	fma.rn.f64 	%fd36, %fd21, %fd27, %fd35;
	add.f64 	%fd37, %fd36, 0dBC46A4CB00B9E7B0;
	add.f64 	%fd38, %fd33, %fd37;
	sub.f64 	%fd39, %fd33, %fd38;
	add.f64 	%fd40, %fd37, %fd39;
	mul.rn.f64 	%fd41, %fd20, %fd20;
	neg.f64 	%fd42, %fd41;
	fma.rn.f64 	%fd43, %fd20, %fd20, %fd42;
	{
	.reg .b32 %temp; 
	mov.b64 	{%r22, %temp}, %fd32;
	}
	{
	.reg .b32 %temp; 
	mov.b64 	{%temp, %r23}, %fd32;
	}
	add.s32 	%r24, %r23, 1048576;
	mov.b64 	%fd44, {%r22, %r24};
	fma.rn.f64 	%fd45, %fd20, %fd44, %fd43;
	mul.rn.f64 	%fd46, %fd41, %fd20;
	neg.f64 	%fd47, %fd46;
	fma.rn.f64 	%fd48, %fd41, %fd20, %fd47;
	fma.rn.f64 	%fd49, %fd41, %fd32, %fd48;
	fma.rn.f64 	%fd50, %fd45, %fd20, %fd49;
	mul.rn.f64 	%fd51, %fd38, %fd46;
	neg.f64 	%fd52, %fd51;
	fma.rn.f64 	%fd53, %fd38, %fd46, %fd52;
	fma.rn.f64 	%fd54, %fd38, %fd50, %fd53;
	fma.rn.f64 	%fd55, %fd40, %fd46, %fd54;
	add.f64 	%fd56, %fd51, %fd55;
	sub.f64 	%fd57, %fd51, %fd56;
	add.f64 	%fd58, %fd55, %fd57;
	add.f64 	%fd59, %fd20, %fd56;
	sub.f64 	%fd60, %fd20, %fd59;
	add.f64 	%fd61, %fd56, %fd60;
	add.f64 	%fd62, %fd58, %fd61;
	add.f64 	%fd63, %fd32, %fd62;
	add.f64 	%fd64, %fd59, %fd63;
	sub.f64 	%fd65, %fd59, %fd64;
	add.f64 	%fd66, %fd63, %fd65;
	xor.b32  	%r25, %r48, -2147483648;
	mov.b32 	%r26, 1127219200;
	mov.b64 	%fd67, {%r25, %r26};
	mov.b32 	%r27, -2147483648;
	mov.b64 	%fd68, {%r27, %r26};
	sub.f64 	%fd69, %fd67, %fd68;
	fma.rn.f64 	%fd70, %fd69, 0d3FE62E42FEFA39EF, %fd64;
	fma.rn.f64 	%fd71, %fd69, 0dBFE62E42FEFA39EF, %fd70;
	sub.f64 	%fd72, %fd71, %fd64;
	sub.f64 	%fd73, %fd66, %fd72;
	fma.rn.f64 	%fd74, %fd69, 0d3C7ABC9E3B39803F, %fd73;
	add.f64 	%fd75, %fd70, %fd74;
	sub.f64 	%fd76, %fd70, %fd75;
	add.f64 	%fd77, %fd74, %fd76;
	mov.f64 	%fd78, 0d4000000000000000;
	{
	.reg .b32 %temp; 
	mov.b64 	{%temp, %r28}, %fd78;
	}
	{
	.reg .b32 %temp; 
	mov.b64 	{%r29, %temp}, %fd78;
	}
	shl.b32 	%r30, %r28, 1;
	setp.gt.u32 	%p3, %r30, -33554433;
	and.b32  	%r31, %r28, -15728641;
	selp.b32 	%r32, %r31, %r28, %p3;
	mov.b64 	%fd79, {%r29, %r32};
	mul.rn.f64 	%fd80, %fd75, %fd79;
	neg.f64 	%fd81, %fd80;
	fma.rn.f64 	%fd82, %fd75, %fd79, %fd81;
	fma.rn.f64 	%fd83, %fd77, %fd79, %fd82;
	add.f64 	%fd4, %fd80, %fd83;
	sub.f64 	%fd84, %fd80, %fd4;
	add.f64 	%fd5, %fd83, %fd84;
	fma.rn.f64 	%fd85, %fd4, 0d3FF71547652B82FE, 0d4338000000000000;
	{
	.reg .b32 %temp; 
	mov.b64 	{%r13, %temp}, %fd85;
	}
	mov.f64 	%fd86, 0dC338000000000000;
	add.rn.f64 	%fd87, %fd85, %fd86;
	fma.rn.f64 	%fd88, %fd87, 0dBFE62E42FEFA39EF, %fd4;
	fma.rn.f64 	%fd89, %fd87, 0dBC7ABC9E3B39803F, %fd88;
	fma.rn.f64 	%fd90, %fd89, 0d3E5ADE1569CE2BDF, 0d3E928AF3FCA213EA;
	fma.rn.f64 	%fd91, %fd90, %fd89, 0d3EC71DEE62401315;
	fma.rn.f64 	%fd92, %fd91, %fd89, 0d3EFA01997C89EB71;
	fma.rn.f64 	%fd93, %fd92, %fd89, 0d3F2A01A014761F65;
	fma.rn.f64 	%fd94, %fd93, %fd89, 0d3F56C16C1852B7AF;
	fma.rn.f64 	%fd95, %fd94, %fd89, 0d3F81111111122322;
	fma.rn.f64 	%fd96, %fd95, %fd89, 0d3FA55555555502A1;
	fma.rn.f64 	%fd97, %fd96, %fd89, 0d3FC5555555555511;
	fma.rn.f64 	%fd98, %fd97, %fd89, 0d3FE000000000000B;
	fma.rn.f64 	%fd99, %fd98, %fd89, 0d3FF0000000000000;
	fma.rn.f64 	%fd100, %fd99, %fd89, 0d3FF0000000000000;
	{
	.reg .b32 %temp; 
	mov.b64 	{%r14, %temp}, %fd100;
	}
	{
	.reg .b32 %temp; 
	mov.b64 	{%temp, %r15}, %fd100;
	}
	shl.b32 	%r33, %r13, 20;
	add.s32 	%r34, %r33, %r15;
	mov.b64 	%fd108, {%r14, %r34};
	{
	.reg .b32 %temp; 
	mov.b64 	{%temp, %r35}, %fd4;
	}
	mov.b32 	%f2, %r35;
	abs.f32 	%f1, %f2;
	setp.lt.f32 	%p4, %f1, 0f4086232B;
	@%p4 bra 	$L__BB1_7;
	setp.lt.f64 	%p5, %fd4, 0d0000000000000000;
	add.f64 	%fd101, %fd4, 0d7FF0000000000000;
	selp.f64 	%fd108, 0d0000000000000000, %fd101, %p5;
	setp.geu.f32 	%p6, %f1, 0f40874800;
	@%p6 bra 	$L__BB1_7;
	shr.u32 	%r36, %r13, 31;
	add.s32 	%r37, %r13, %r36;
	shr.s32 	%r38, %r37, 1;
	shl.b32 	%r39, %r38, 20;
	add.s32 	%r40, %r15, %r39;
	mov.b64 	%fd102, {%r14, %r40};
	sub.s32 	%r41, %r13, %r38;
	shl.b32 	%r42, %r41, 20;
	add.s32 	%r43, %r42, 1072693248;
	mov.b32 	%r44, 0;
	mov.b64 	%fd103, {%r44, %r43};
	mul.f64 	%fd108, %fd103, %fd102;
$L__BB1_7:
	abs.f64 	%fd104, %fd108;
	setp.eq.f64 	%p7, %fd104, 0d7FF0000000000000;
	fma.rn.f64 	%fd105, %fd108, %fd5, %fd108;
	selp.f64 	%fd106, %fd108, %fd105, %p7;
	st.param.f64 	[func_retval0], %fd106;
	ret;

}


// ===== COMPILED SASS (sm_100) =====

	.target	sm_100

	.elftype	@"ET_EXEC"


//--------------------- .note.nv.tkinfo           --------------------------
	.section	.note.nv.tkinfo,"",@"SHT_NOTE"
	.sectionflags	@"SHF_NOTE_NV_TKINFO"
	.tkinfo
        /*0018*/ 	.word	0x00000002
        /*0030*/ 	.string	""
        /*0030*/ 	.string	"ptxas"
        /*0030*/ 	.string	"Cuda compilation tools, release 13.0, V13.0.88"
        /*0030*/ 	.string	"Build cuda_13.0.r13.0/compiler.36424714_0"
        /*0030*/ 	.string	"-arch sm_100 -m 64 "



//--------------------- .note.nv.cuinfo           --------------------------
	.section	.note.nv.cuinfo,"",@"SHT_NOTE"
	.sectionflags	@"SHF_NOTE_NV_CUINFO"
        /*0018*/ 	.short	0x0002
        /*001a*/ 	.short	0x0064
        /*001c*/ 	.short	0x0082
	.zero		2


//--------------------- .nv.info                  --------------------------
	.section	.nv.info,"",@"SHT_CUDA_INFO"
	.align	4


	//----- nvinfo : EIATTR_REGCOUNT
	.align		4
        /*0000*/ 	.byte	0x04, 0x2f
        /*0002*/ 	.short	(.L_1 - .L_0)
	.align		4
.L_0:
        /*0004*/ 	.word	index@(_Z9voronoi_dPiS_ii)
        /*0008*/ 	.word	0x00000026


	//----- nvinfo : EIATTR_FRAME_SIZE
	.align		4
.L_1:
        /*000c*/ 	.byte	0x04, 0x11
        /*000e*/ 	.short	(.L_3 - .L_2)
	.align		4
.L_2:
        /*0010*/ 	.word	index@($_Z9voronoi_dPiS_ii$__internal_accurate_pow)
        /*0014*/ 	.word	0x00000000


	//----- nvinfo : EIATTR_FRAME_SIZE
	.align		4
.L_3:
        /*0018*/ 	.byte	0x04, 0x11
        /*001a*/ 	.short	(.L_5 - .L_4)
	.align		4
.L_4:
        /*001c*/ 	.word	index@($__internal_0_$__cuda_sm20_dsqrt_rn_f64_mediumpath_v1)
        /*0020*/ 	.word	0x00000000


	//----- nvinfo : EIATTR_FRAME_SIZE
	.align		4
.L_5:
        /*0024*/ 	.byte	0x04, 0x11
        /*0026*/ 	.short	(.L_7 - .L_6)
	.align		4
.L_6:
        /*0028*/ 	.word	index@(_Z9voronoi_dPiS_ii)
        /*002c*/ 	.word	0x00000000


	//----- nvinfo : EIATTR_MIN_STACK_SIZE
	.align		4
.L_7:
        /*0030*/ 	.byte	0x04, 0x12
        /*0032*/ 	.short	(.L_9 - .L_8)
	.align		4
.L_8:
        /*0034*/ 	.word	index@(_Z9voronoi_dPiS_ii)
        /*0038*/ 	.word	0x00000000
.L_9:


//--------------------- .nv.compat                --------------------------
	.section	.nv.compat,"",@"SHT_CUDA_COMPAT_INFO"
	.align	4
        /*0000*/ 	.byte	0x02, 0x09, 0x00, 0x00, 0x02, 0x02, 0x01, 0x00, 0x02, 0x05, 0x05, 0x00, 0x03, 0x07, 0x01, 0x01
        /*0010*/ 	.byte	0x02, 0x03, 0x00, 0x00, 0x02, 0x06, 0x01, 0x00, 0x04, 0x0b, 0x08, 0x00, 0x01, 0x00, 0x00, 0x00
        /*0020*/ 	.byte	0x00, 0x00, 0x00, 0x00


//--------------------- .nv.info._Z9voronoi_dPiS_ii --------------------------
	.section	.nv.info._Z9voronoi_dPiS_ii,"",@"SHT_CUDA_INFO"
	.sectionflags	@""
	.align	4


	//----- nvinfo : EIATTR_CUDA_API_VERSION
	.align		4
        /*0000*/ 	.byte	0x04, 0x37
        /*0002*/ 	.short	(.L_11 - .L_10)
.L_10:
        /*0004*/ 	.word	0x00000082


	//----- nvinfo : EIATTR_KPARAM_INFO
	.align		4
.L_11:
        /*0008*/ 	.byte	0x04, 0x17
        /*000a*/ 	.short	(.L_13 - .L_12)
.L_12:
        /*000c*/ 	.word	0x00000000
        /*0010*/ 	.short	0x0003
        /*0012*/ 	.short	0x0014
        /*0014*/ 	.byte	0x00, 0xf0, 0x11, 0x00


	//----- nvinfo : EIATTR_KPARAM_INFO
	.align		4
.L_13:
        /*0018*/ 	.byte	0x04, 0x17
        /*001a*/ 	.short	(.L_15 - .L_14)
.L_14:
        /*001c*/ 	.word	0x00000000
        /*0020*/ 	.short	0x0002
        /*0022*/ 	.short	0x0010
        /*0024*/ 	.byte	0x00, 0xf0, 0x11, 0x00


	//----- nvinfo : EIATTR_KPARAM_INFO
	.align		4
.L_15:
        /*0028*/ 	.byte	0x04, 0x17
        /*002a*/ 	.short	(.L_17 - .L_16)
.L_16:
        /*002c*/ 	.word	0x00000000
        /*0030*/ 	.short	0x0001
        /*0032*/ 	.short	0x0008
        /*0034*/ 	.byte	0x00, 0xf5, 0x21, 0x00


	//----- nvinfo : EIATTR_KPARAM_INFO
	.align		4
.L_17:
        /*0038*/ 	.byte	0x04, 0x17
        /*003a*/ 	.short	(.L_19 - .L_18)
.L_18:
        /*003c*/ 	.word	0x00000000
        /*0040*/ 	.short	0x0000
        /*0042*/ 	.short	0x0000
        /*0044*/ 	.byte	0x00, 0xf5, 0x21, 0x00


	//----- nvinfo : EIATTR_SPARSE_MMA_MASK
	.align		4
.L_19:
        /*0048*/ 	.byte	0x03, 0x50
        /*004a*/ 	.short	0x0000


	//----- nvinfo : EIATTR_MAXREG_COUNT
	.align		4
        /*004c*/ 	.byte	0x03, 0x1b
        /*004e*/ 	.short	0x00ff


	//----- nvinfo : EIATTR_MERCURY_ISA_VERSION
	.align		4
        /*0050*/ 	.byte	0x03, 0x5f
        /*0052*/ 	.short	0x0101


	//----- nvinfo : EIATTR_VRC_CTA_INIT_COUNT
	.align		4
        /*0054*/ 	.byte	0x02, 0x4a
	.zero		1
	.zero		1


	//----- nvinfo : EIATTR_EXIT_INSTR_OFFSETS
	.align		4
        /*0058*/ 	.byte	0x04, 0x1c
        /*005a*/ 	.short	(.L_21 - .L_20)


	//   ....[0]....
.L_20:
        /*005c*/ 	.word	0x00001ec0


	//----- nvinfo : EIATTR_CRS_STACK_SIZE
	.align		4
.L_21:
        /*0060*/ 	.byte	0x04, 0x1e
        /*0062*/ 	.short	(.L_23 - .L_22)
.L_22:
        /*0064*/ 	.word	0x00000000


	//----- nvinfo : EIATTR_CBANK_PARAM_SIZE
	.align		4
.L_23:
        /*0068*/ 	.byte	0x03, 0x19
        /*006a*/ 	.short	0x0018


	//----- nvinfo : EIATTR_PARAM_CBANK
	.align		4
        /*006c*/ 	.byte	0x04, 0x0a
        /*006e*/ 	.short	(.L_25 - .L_24)
	.align		4
.L_24:
        /*0070*/ 	.word	index@(.nv.constant0._Z9voronoi_dPiS_ii)
        /*0074*/ 	.short	0x0380
        /*0076*/ 	.short	0x0018


	//----- nvinfo : EIATTR_SW_WAR
	.align		4
.L_25:
        /*0078*/ 	.byte	0x04, 0x36
        /*007a*/ 	.short	(.L_27 - .L_26)
.L_26:
        /*007c*/ 	.word	0x00000008
.L_27:


//--------------------- .nv.callgraph             --------------------------
	.section	.nv.callgraph,"",@"SHT_CUDA_CALLGRAPH"
	.align	4
	.sectionentsize	8
	.align		4
        /*0000*/ 	.word	0x00000000
	.align		4
        /*0004*/ 	.word	0xffffffff
	.align		4
        /*0008*/ 	.word	0x00000000
	.align		4
        /*000c*/ 	.word	0xfffffffe
	.align		4
        /*0010*/ 	.word	0x00000000
	.align		4
        /*0014*/ 	.word	0xfffffffd
	.align		4
        /*0018*/ 	.word	0x00000000
	.align		4
        /*001c*/ 	.word	0xfffffffc


//--------------------- .text._Z9voronoi_dPiS_ii  --------------------------
	.section	.text._Z9voronoi_dPiS_ii,"ax",@progbits
	.align	128
        .global         _Z9voronoi_dPiS_ii
        .type           _Z9voronoi_dPiS_ii,@function
        .size           _Z9voronoi_dPiS_ii,(.L_x_39 - _Z9voronoi_dPiS_ii)
        .other          _Z9voronoi_dPiS_ii,@"STO_CUDA_ENTRY STV_DEFAULT"
_Z9voronoi_dPiS_ii:
.text._Z9voronoi_dPiS_ii:
[----:B------:R-:W-:Y:S01]  /*0000*/  LDC R1, c[0x0][0x37c] ;  /* 0x0000df00ff017b82 */ /* 0x000fe20000000800 */
[----:B------:R-:W0:Y:S01]  /*0010*/  S2R R0, SR_TID.X ;  /* 0x0000000000007919 */ /* 0x000e220000002100 */
[----:B------:R-:W1:Y:S06]  /*0020*/  LDCU UR4, c[0x0][0x394] ;  /* 0x00007280ff0477ac */ /* 0x000e6c0008000800 */
[----:B------:R-:W0:Y:S01]  /*0030*/  S2UR UR5, SR_CTAID.X ;  /* 0x00000000000579c3 */ /* 0x000e220000002500 */
[----:B------:R-:W-:Y:S01]  /*0040*/  IMAD.MOV.U32 R6, RZ, RZ, -0x1 ;  /* 0xffffffffff067424 */ /* 0x000fe200078e00ff */
[----:B------:R-:W2:Y:S06]  /*0050*/  LDCU.64 UR6, c[0x0][0x358] ;  /* 0x00006b00ff0677ac */ /* 0x000eac0008000a00 */
[----:B------:R-:W0:Y:S01]  /*0060*/  LDC R7, c[0x0][0x360] ;  /* 0x0000d800ff077b82 */ /* 0x000e220000000800 */
[----:B-1----:R-:W-:Y:S01]  /*0070*/  UISETP.GE.AND UP0, UPT, UR4, 0x1, UPT ;  /* 0x000000010400788c */ /* 0x002fe2000bf06270 */
[----:B0-----:R-:W-:-:S08]  /*0080*/  IMAD R7, R7, UR5, R0 ;  /* 0x0000000507077c24 */ /* 0x001fd0000f8e0200 */
[----:B--2---:R-:W-:Y:S05]  /*0090*/  BRA.U !UP0, `(.L_x_0) ;  /* 0x0000001d087c7547 */ /* 0x004fea000b800000 */
[----:B------:R-:W0:Y:S01]  /*00a0*/  LDC R4, c[0x0][0x390] ;  /* 0x0000e400ff047b82 */ /* 0x000e220000000800 */
[----:B------:R-:W-:Y:S01]  /*00b0*/  UISETP.GE.U32.AND UP0, UPT, UR4, 0x4, UPT ;  /* 0x000000040400788c */ /* 0x000fe2000bf06070 */
[----:B------:R-:W-:Y:S01]  /*00c0*/  IMAD.MOV.U32 R32, RZ, RZ, 0x0 ;  /* 0x00000000ff207424 */ /* 0x000fe200078e00ff */
[----:B------:R-:W-:Y:S01]  /*00d0*/  ULOP3.LUT UR5, UR4, 0x3, URZ, 0xc0, !UPT ;  /* 0x0000000304057892 */ /* 0x000fe2000f8ec0ff */
[----:B------:R-:W-:Y:S01]  /*00e0*/  IMAD.MOV.U32 R33, RZ, RZ, 0x412e8480 ;  /* 0x412e8480ff217424 */ /* 0x000fe200078e00ff */
[----:B0-----:R-:W-:-:S04]  /*00f0*/  IABS R9, R4 ;  /* 0x0000000400097213 */ /* 0x001fc80000000000 */
[----:B------:R-:W0:Y:S08]  /*0100*/  I2F.RP R0, R9 ;  /* 0x0000000900007306 */ /* 0x000e300000209400 */
[----:B0-----:R-:W0:Y:S02]  /*0110*/  MUFU.RCP R0, R0 ;  /* 0x0000000000007308 */ /* 0x001e240000001000 */
[----:B0-----:R-:W-:-:S06]  /*0120*/  VIADD R2, R0, 0xffffffe ;  /* 0x0ffffffe00027836 */ /* 0x001fcc0000000000 */
[----:B------:R0:W1:Y:S02]  /*0130*/  F2I.FTZ.U32.TRUNC.NTZ R3, R2 ;  /* 0x0000000200037305 */ /* 0x000064000021f000 */
[----:B0-----:R-:W-:Y:S02]  /*0140*/  IMAD.MOV.U32 R2, RZ, RZ, RZ ;  /* 0x000000ffff027224 */ /* 0x001fe400078e00ff */
[----:B-1----:R-:W-:-:S04]  /*0150*/  IMAD.MOV R6, RZ, RZ, -R3 ;  /* 0x000000ffff067224 */ /* 0x002fc800078e0a03 */
[----:B------:R-:W-:Y:S01]  /*0160*/  IMAD R5, R6, R9, RZ ;  /* 0x0000000906057224 */ /* 0x000fe200078e02ff */
[----:B------:R-:W-:-:S03]  /*0170*/  IABS R6, R7 ;  /* 0x0000000700067213 */ /* 0x000fc60000000000 */
[----:B------:R-:W-:-:S06]  /*0180*/  IMAD.HI.U32 R3, R3, R5, R2 ;  /* 0x0000000503037227 */ /* 0x000fcc00078e0002 */
[----:B------:R-:W-:-:S04]  /*0190*/  IMAD.HI.U32 R5, R3, R6, RZ ;  /* 0x0000000603057227 */ /* 0x000fc800078e00ff */
[----:B------:R-:W-:Y:S02]  /*01a0*/  IMAD.MOV R0, RZ, RZ, -R5 ;  /* 0x000000ffff007224 */ /* 0x000fe400078e0a05 */
[----:B------:R-:W-:Y:S02]  /*01b0*/  IMAD.MOV.U32 R3, RZ, RZ, RZ ;  /* 0x000000ffff037224 */ /* 0x000fe400078e00ff */
[----:B------:R-:W-:Y:S02]  /*01c0*/  IMAD R0, R9, R0, R6 ;  /* 0x0000000009007224 */ /* 0x000fe400078e0206 */
[----:B------:R-:W-:-:S03]  /*01d0*/  IMAD.MOV.U32 R6, RZ, RZ, -0x1 ;  /* 0xffffffffff067424 */ /* 0x000fc600078e00ff */
[----:B------:R-:W-:-:S13]  /*01e0*/  ISETP.GT.U32.AND P2, PT, R9, R0, PT ;  /* 0x000000000900720c */ /* 0x000fda0003f44070 */
[----:B------:R-:W-:Y:S02]  /*01f0*/  @!P2 IMAD.IADD R0, R0, 0x1, -R9 ;  /* 0x000000010000a824 */ /* 0x000fe400078e0a09 */
[----:B------:R-:W-:Y:S01]  /*0200*/  @!P2 VIADD R5, R5, 0x1 ;  /* 0x000000010505a836 */ /* 0x000fe20000000000 */
[----:B------:R-:W-:Y:S02]  /*0210*/  ISETP.NE.AND P2, PT, R4, RZ, PT ;  /* 0x000000ff0400720c */ /* 0x000fe40003f45270 */
[----:B------:R-:W-:Y:S02]  /*0220*/  ISETP.GE.U32.AND P0, PT, R0, R9, PT ;  /* 0x000000090000720c */ /* 0x000fe40003f06070 */
[----:B------:R-:W-:-:S04]  /*0230*/  LOP3.LUT R0, R7, R4, RZ, 0x3c, !PT ;  /* 0x0000000407007212 */ /* 0x000fc800078e3cff */
[----:B------:R-:W-:-:S07]  /*0240*/  ISETP.GE.AND P1, PT, R0, RZ, PT ;  /* 0x000000ff0000720c */ /* 0x000fce0003f26270 */
[----:B------:R-:W-:-:S06]  /*0250*/  @P0 VIADD R5, R5, 0x1 ;  /* 0x0000000105050836 */ /* 0x000fcc0000000000 */
[----:B------:R-:W-:Y:S01]  /*0260*/  @!P1 IMAD.MOV R5, RZ, RZ, -R5 ;  /* 0x000000ffff059224 */ /* 0x000fe200078e0a05 */
[----:B------:R-:W-:-:S05]  /*0270*/  @!P2 LOP3.LUT R5, RZ, R4, RZ, 0x33, !PT ;  /* 0x00000004ff05a212 */ /* 0x000fca00078e33ff */
[----:B------:R-:W-:-:S04]  /*0280*/  IMAD.MOV R0, RZ, RZ, -R5 ;  /* 0x000000ffff007224 */ /* 0x000fc800078e0a05 */
[----:B------:R-:W-:Y:S01]  /*0290*/  IMAD R4, R4, R0, R7 ;  /* 0x0000000004047224 */ /* 0x000fe200078e0207 */
[----:B------:R-:W-:Y:S06]  /*02a0*/  BRA.U !UP0, `(.L_x_1) ;  /* 0x0000000d08e07547 */ /* 0x000fec000b800000 */
[----:B------:R-:W0:Y:S01]  /*02b0*/  LDC R11, c[0x0][0x38c] ;  /* 0x0000e300ff0b7b82 */ /* 0x000e220000000800 */
[----:B------:R-:W1:Y:S01]  /*02c0*/  LDCU UR8, c[0x0][0x388] ;  /* 0x00007100ff0877ac */ /* 0x000e620008000800 */
[----:B------:R-:W-:Y:S02]  /*02d0*/  IMAD.MOV.U32 R6, RZ, RZ, -0x1 ;  /* 0xffffffffff067424 */ /* 0x000fe400078e00ff */
[----:B------:R-:W-:Y:S01]  /*02e0*/  IMAD.MOV.U32 R0, RZ, RZ, RZ ;  /* 0x000000ffff007224 */ /* 0x000fe200078e00ff */
[----:B------:R-:W-:Y:S01]  /*02f0*/  ULOP3.LUT UR4, UR4, 0x7ffffffc, URZ, 0xc0, !UPT ;  /* 0x7ffffffc04047892 */ /* 0x000fe2000f8ec0ff */
[----:B------:R-:W-:Y:S02]  /*0300*/  IMAD.MOV.U32 R32, RZ, RZ, 0x0 ;  /* 0x00000000ff207424 */ /* 0x000fe400078e00ff */
[----:B------:R-:W2:Y:S01]  /*0310*/  LDC R2, c[0x0][0x394] ;  /* 0x0000e500ff027b82 */ /* 0x000ea20000000800 */
[----:B------:R-:W-:Y:S02]  /*0320*/  IMAD.MOV.U32 R33, RZ, RZ, 0x412e8480 ;  /* 0x412e8480ff217424 */ /* 0x000fe400078e00ff */
[----:B------:R-:W-:-:S02]  /*0330*/  IMAD.U32 R3, RZ, RZ, UR4 ;  /* 0x00000004ff037e24 */ /* 0x000fc4000f8e00ff */
[----:B-1----:R-:W-:-:S07]  /*0340*/  IMAD.U32 R10, RZ, RZ, UR8 ;  /* 0x00000008ff0a7e24 */ /* 0x002fce000f8e00ff */
.L_x_18:
[----:B0-2---:R-:W-:-:S05]  /*0350*/  IMAD.WIDE.U32 R30, R2, 0x4, R10 ;  /* 0x00000004021e7825 */ /* 0x005fca00078e000a */
[----:B------:R-:W2:Y:S01]  /*0360*/  LDG.E R9, desc[UR6][R30.64] ;  /* 0x000000061e097981 */ /* 0x000ea2000c1e1900 */
[----:B------:R-:W-:Y:S01]  /*0370*/  BSSY.RECONVERGENT B0, `(.L_x_2) ;  /* 0x0000007000007945 */ /* 0x000fe20003800200 */
[----:B--2---:R-:W-:-:S04]  /*0380*/  IMAD.IADD R28, R4, 0x1, -R9 ;  /* 0x00000001041c7824 */ /* 0x004fc800078e0a09 */
[----:B------:R-:W0:Y:S02]  /*0390*/  I2F.F64 R8, R28 ;  /* 0x0000001c00087312 */ /* 0x000e240000201c00 */
[----:B0-----:R-:W-:-:S10]  /*03a0*/  DADD R8, -RZ, |R8| ;  /* 0x00000000ff087229 */ /* 0x001fd40000000508 */
[----:B------:R-:W-:Y:S01]  /*03b0*/  IMAD.MOV.U32 R12, RZ, RZ, R8 ;  /* 0x000000ffff0c7224 */ /* 0x000fe200078e0008 */
[----:B------:R-:W-:-:S07]  /*03c0*/  MOV R8, 0x3e0 ;  /* 0x000003e000087802 */ /* 0x000fce0000000f00 */
[----:B------:R-:W-:Y:S05]  /*03d0*/  CALL.REL.NOINC `($_Z9voronoi_dPiS_ii$__internal_accurate_pow) ;  /* 0x0000001c00607944 */ /* 0x000fea0003c00000 */
[----:B------:R-:W-:Y:S05]  /*03e0*/  BSYNC.RECONVERGENT B0 ;  /* 0x0000000000007941 */ /* 0x000fea0003800200 */
.L_x_2:
[----:B------:R-:W2:Y:S01]  /*03f0*/  LDG.E R8, desc[UR6][R10.64] ;  /* 0x000000060a087981 */ /* 0x000ea2000c1e1900 */
[C---:B------:R-:W-:Y:S01]  /*0400*/  ISETP.NE.AND P0, PT, R28.reuse, RZ, PT ;  /* 0x000000ff1c00720c */ /* 0x040fe20003f05270 */
[----:B------:R-:W-:Y:S01]  /*0410*/  BSSY.RECONVERGENT B0, `(.L_x_3) ;  /* 0x000000d000007945 */ /* 0x000fe20003800200 */
[----:B------:R-:W-:Y:S02]  /*0420*/  ISETP.NE.AND P1, PT, R28, 0x1, PT ;  /* 0x000000011c00780c */ /* 0x000fe40003f25270 */
[----:B------:R-:W-:-:S04]  /*0430*/  FSEL R34, R12, RZ, P0 ;  /* 0x000000ff0c227208 */ /* 0x000fc80000000000 */
[----:B------:R-:W-:Y:S01]  /*0440*/  FSEL R34, R34, RZ, P1 ;  /* 0x000000ff22227208 */ /* 0x000fe20000800000 */
[----:B--2---:R-:W-:Y:S01]  /*0450*/  IMAD.IADD R29, R5, 0x1, -R8 ;  /* 0x00000001051d7824 */ /* 0x004fe200078e0a08 */
[----:B------:R-:W-:-:S03]  /*0460*/  FSEL R8, R9, RZ, P0 ;  /* 0x000000ff09087208 */ /* 0x000fc60000000000 */
[----:B------:R-:W0:Y:S01]  /*0470*/  I2F.F64 R14, R29 ;  /* 0x0000001d000e7312 */ /* 0x000e220000201c00 */
[----:B------:R-:W-:Y:S02]  /*0480*/  FSEL R35, R8, 1.875, P1 ;  /* 0x3ff0000008237808 */ /* 0x000fe40000800000 */
[----:B------:R-:W-:Y:S01]  /*0490*/  MOV R8, 0x4e0 ;  /* 0x000004e000087802 */ /* 0x000fe20000000f00 */
[----:B0-----:R-:W-:-:S10]  /*04a0*/  DADD R14, -RZ, |R14| ;  /* 0x00000000ff0e7229 */ /* 0x001fd4000000050e */
[----:B------:R-:W-:Y:S02]  /*04b0*/  IMAD.MOV.U32 R12, RZ, RZ, R14 ;  /* 0x000000ffff0c7224 */ /* 0x000fe400078e000e */
[----:B------:R-:W-:-:S07]  /*04c0*/  IMAD.MOV.U32 R9, RZ, RZ, R15 ;  /* 0x000000ffff097224 */ /* 0x000fce00078e000f */
[----:B------:R-:W-:Y:S05]  /*04d0*/  CALL.REL.NOINC `($_Z9voronoi_dPiS_ii$__internal_accurate_pow) ;  /* 0x0000001c00207944 */ /* 0x000fea0003c00000 */
[----:B------:R-:W-:Y:S05]  /*04e0*/  BSYNC.RECONVERGENT B0 ;  /* 0x0000000000007941 */ /* 0x000fea0003800200 */
.L_x_3:
[C---:B------:R-:W-:Y:S01]  /*04f0*/  ISETP.NE.AND P0, PT, R29.reuse, RZ, PT ;  /* 0x000000ff1d00720c */ /* 0x040fe20003f05270 */
[----:B------:R-:W-:Y:S01]  /*0500*/  IMAD.MOV.U32 R13, RZ, RZ, 0x3fd80000 ;  /* 0x3fd80000ff0d7424 */ /* 0x000fe200078e00ff */
[----:B------:R-:W-:Y:S01]  /*0510*/  ISETP.NE.AND P1, PT, R29, 0x1, PT ;  /* 0x000000011d00780c */ /* 0x000fe20003f25270 */
[----:B------:R-:W-:Y:S01]  /*0520*/  BSSY.RECONVERGENT B0, `(.L_x_4) ;  /* 0x0000019000007945 */ /* 0x000fe20003800200 */
[----:B------:R-:W-:Y:S02]  /*0530*/  FSEL R12, R12, RZ, P0 ;  /* 0x000000ff0c0c7208 */ /* 0x000fe40000000000 */
[----:B------:R-:W-:Y:S02]  /*0540*/  FSEL R9, R9, RZ, P0 ;  /* 0x000000ff09097208 */ /* 0x000fe40000000000 */
[----:B------:R-:W-:Y:S01]  /*0550*/  FSEL R20, R12, RZ, P1 ;  /* 0x000000ff0c147208 */ /* 0x000fe20000800000 */
[----:B------:R-:W-:Y:S01]  /*0560*/  IMAD.MOV.U32 R12, RZ, RZ, 0x0 ;  /* 0x00000000ff0c7424 */ /* 0x000fe200078e00ff */
[----:B------:R-:W-:-:S06]  /*0570*/  FSEL R21, R9, 1.875, P1 ;  /* 0x3ff0000009157808 */ /* 0x000fcc0000800000 */
[----:B------:R-:W-:-:S06]  /*0580*/  DADD R20, R34, R20 ;  /* 0x0000000022147229 */ /* 0x000fcc0000000014 */
[----:B------:R-:W0:Y:S04]  /*0590*/  MUFU.RSQ64H R19, R21 ;  /* 0x0000001500137308 */ /* 0x000e280000001c00 */
[----:B------:R-:W-:-:S05]  /*05a0*/  VIADD R18, R21, 0xfcb00000 ;  /* 0xfcb0000015127836 */ /* 0x000fca0000000000 */
[----:B------:R-:W-:Y:S01]  /*05b0*/  ISETP.GE.U32.AND P0, PT, R18, 0x7ca00000, PT ;  /* 0x7ca000001200780c */ /* 0x000fe20003f06070 */
[----:B0-----:R-:W-:-:S08]  /*05c0*/  DMUL R8, R18, R18 ;  /* 0x0000001212087228 */ /* 0x001fd00000000000 */
[----:B------:R-:W-:-:S08]  /*05d0*/  DFMA R8, R20, -R8, 1 ;  /* 0x3ff000001408742b */ /* 0x000fd00000000808 */
[----:B------:R-:W-:Y:S02]  /*05e0*/  DFMA R12, R8, R12, 0.5 ;  /* 0x3fe00000080c742b */ /* 0x000fe4000000000c */
[----:B------:R-:W-:-:S08]  /*05f0*/  DMUL R8, R18, R8 ;  /* 0x0000000812087228 */ /* 0x000fd00000000000 */
[----:B------:R-:W-:-:S08]  /*0600*/  DFMA R22, R12, R8, R18 ;  /* 0x000000080c16722b */ /* 0x000fd00000000012 */
[----:B------:R-:W-:Y:S02]  /*0610*/  DMUL R16, R20, R22 ;  /* 0x0000001614107228 */ /* 0x000fe40000000000 */
[----:B------:R-:W-:Y:S02]  /*0620*/  VIADD R13, R23, 0xfff00000 ;  /* 0xfff00000170d7836 */ /* 0x000fe40000000000 */
[----:B------:R-:W-:-:S04]  /*0630*/  IMAD.MOV.U32 R12, RZ, RZ, R22 ;  /* 0x000000ffff0c7224 */ /* 0x000fc800078e0016 */
[----:B------:R-:W-:-:S08]  /*0640*/  DFMA R14, R16, -R16, R20 ;  /* 0x80000010100e722b */ /* 0x000fd00000000014 */
[----:B------:R-:W-:Y:S01]  /*0650*/  DFMA R8, R14, R12, R16 ;  /* 0x0000000c0e08722b */ /* 0x000fe20000000010 */
[----:B------:R-:W-:Y:S10]  /*0660*/  @!P0 BRA `(.L_x_5) ;  /* 0x0000000000108947 */ /* 0x000ff40003800000 */
[----:B------:R-:W-:Y:S01]  /*0670*/  IMAD.MOV.U32 R8, RZ, RZ, R22 ;  /* 0x000000ffff087224 */ /* 0x000fe200078e0016 */
[----:B------:R-:W-:Y:S01]  /*0680*/  MOV R12, 0x6b0 ;  /* 0x000006b0000c7802 */ /* 0x000fe20000000f00 */
[----:B------:R-:W-:-:S07]  /*0690*/  IMAD.MOV.U32 R9, RZ, RZ, R21 ;  /* 0x000000ffff097224 */ /* 0x000fce00078e0015 */
[----:B------:R-:W-:Y:S05]  /*06a0*/  CALL.REL.NOINC `($__internal_0_$__cuda_sm20_dsqrt_rn_f64_mediumpath_v1) ;  /* 0x0000001800087944 */ /* 0x000fea0003c00000 */
.L_x_5:
[----:B------:R-:W-:Y:S05]  /*06b0*/  BSYNC.RECONVERGENT B0 ;  /* 0x0000000000007941 */ /* 0x000fea0003800200 */
.L_x_4:
[----:B------:R-:W2:Y:S01]  /*06c0*/  LDG.E R13, desc[UR6][R30.64+0x4] ;  /* 0x000004061e0d7981 */ /* 0x000ea2000c1e1900 */
[----:B------:R-:W-:Y:S01]  /*06d0*/  DSETP.GEU.AND P0, PT, R8, R32, PT ;  /* 0x000000200800722a */ /* 0x000fe20003f0e000 */
[----:B------:R-:W-:Y:S05]  /*06e0*/  BSSY.RECONVERGENT B0, `(.L_x_6) ;  /* 0x000000a000007945 */ /* 0x000fea0003800200 */
[----:B------:R-:W-:Y:S02]  /*06f0*/  FSEL R32, R8, R32, !P0 ;  /* 0x0000002008207208 */ /* 0x000fe40004000000 */
[----:B------:R-:W-:Y:S02]  /*0700*/  FSEL R33, R9, R33, !P0 ;  /* 0x0000002109217208 */ /* 0x000fe40004000000 */
[----:B------:R-:W-:-:S02]  /*0710*/  SEL R6, R0, R6, !P0 ;  /* 0x0000000600067207 */ /* 0x000fc40004000000 */
[----:B------:R-:W-:Y:S01]  /*0720*/  MOV R8, 0x780 ;  /* 0x0000078000087802 */ /* 0x000fe20000000f00 */
[----:B--2---:R-:W-:-:S04]  /*0730*/  IMAD.IADD R28, R4, 0x1, -R13 ;  /* 0x00000001041c7824 */ /* 0x004fc800078e0a0d */
[----:B------:R-:W0:Y:S02]  /*0740*/  I2F.F64 R12, R28 ;  /* 0x0000001c000c7312 */ /* 0x000e240000201c00 */
[----:B0-----:R-:W-:-:S10]  /*0750*/  DADD R12, -RZ, |R12| ;  /* 0x00000000ff0c7229 */ /* 0x001fd4000000050c */
[----:B------:R-:W-:-:S07]  /*0760*/  IMAD.MOV.U32 R9, RZ, RZ, R13 ;  /* 0x000000ffff097224 */ /* 0x000fce00078e000d */
[----:B------:R-:W-:Y:S05]  /*0770*/  CALL.REL.NOINC `($_Z9voronoi_dPiS_ii$__internal_accurate_pow) ;  /* 0x0000001800787944 */ /* 0x000fea0003c00000 */
[----:B------:R-:W-:Y:S05]  /*0780*/  BSYNC.RECONVERGENT B0 ;  /* 0x0000000000007941 */ /* 0x000fea0003800200 */
.L_x_6:
        /* <DEDUP_REMOVED lines=16> */
.L_x_7:
[C---:B------:R-:W-:Y:S01]  /*0890*/  ISETP.NE.AND P0, PT, R29.reuse, RZ, PT ;  /* 0x000000ff1d00720c */ /* 0x040fe20003f05270 */
[----:B------:R-:W-:Y:S01]  /*08a0*/  IMAD.MOV.U32 R13, RZ, RZ, 0x3fd80000 ;  /* 0x3fd80000ff0d7424 */ /* 0x000fe200078e00ff */
[----:B------:R-:W-:Y:S01]  /*08b0*/  ISETP.NE.AND P1, PT, R29, 0x1, PT ;  /* 0x000000011d00780c */ /* 0x000fe20003f25270 */
[----:B------:R-:W-:Y:S01]  /*08c0*/  BSSY.RECONVERGENT B0, `(.L_x_8) ;  /* 0x0000019000007945 */ /* 0x000fe20003800200 */
[----:B------:R-:W-:Y:S02]  /*08d0*/  FSEL R12, R12, RZ, P0 ;  /* 0x000000ff0c0c7208 */ /* 0x000fe40000000000 */
[----:B------:R-:W-:Y:S02]  /*08e0*/  FSEL R9, R9, RZ, P0 ;  /* 0x000000ff09097208 */ /* 0x000fe40000000000 */
[----:B------:R-:W-:Y:S02]  /*08f0*/  FSEL R20, R12, RZ, P1 ;  /* 0x000000ff0c147208 */ /* 0x000fe40000800000 */
[----:B------:R-:W-:-:S02]  /*0900*/  FSEL R21, R9, 1.875, P1 ;  /* 0x3ff0000009157808 */ /* 0x000fc40000800000 */
[----:B------:R-:W-:-:S04]  /*0910*/  MOV R12, 0x0 ;  /* 0x00000000000c7802 */ /* 0x000fc80000000f00 */
        /* <DEDUP_REMOVED lines=19> */
.L_x_9:
[----:B------:R-:W-:Y:S05]  /*0a50*/  BSYNC.RECONVERGENT B0 ;  /* 0x0000000000007941 */ /* 0x000fea0003800200 */
.L_x_8:
[----:B------:R-:W2:Y:S01]  /*0a60*/  LDG.E R13, desc[UR6][R30.64+0x8] ;  /* 0x000008061e0d7981 */ /* 0x000ea2000c1e1900 */
[----:B------:R-:W-:Y:S01]  /*0a70*/  DSETP.GEU.AND P0, PT, R8, R32, PT ;  /* 0x000000200800722a */ /* 0x000fe20003f0e000 */
[----:B------:R-:W-:Y:S05]  /*0a80*/  BSSY.RECONVERGENT B0, `(.L_x_10) ;  /* 0x000000a000007945 */ /* 0x000fea0003800200 */
[----:B------:R-:W-:Y:S02]  /*0a90*/  FSEL R32, R8, R32, !P0 ;  /* 0x0000002008207208 */ /* 0x000fe40004000000 */
[----:B------:R-:W-:Y:S02]  /*0aa0*/  FSEL R33, R9, R33, !P0 ;  /* 0x0000002109217208 */ /* 0x000fe40004000000 */
[----:B------:R-:W-:-:S04]  /*0ab0*/  MOV R8, 0xb20 ;  /* 0x00000b2000087802 */ /* 0x000fc80000000f00 */
[----:B------:R-:W-:Y:S02]  /*0ac0*/  @!P0 VIADD R6, R0, 0x1 ;  /* 0x0000000100068836 */ /* 0x000fe40000000000 */
[----:B--2---:R-:W-:-:S04]  /*0ad0*/  IMAD.IADD R28, R4, 0x1, -R13 ;  /* 0x00000001041c7824 */ /* 0x004fc800078e0a0d */
[----:B------:R-:W0:Y:S02]  /*0ae0*/  I2F.F64 R12, R28 ;  /* 0x0000001c000c7312 */ /* 0x000e240000201c00 */
[----:B0-----:R-:W-:-:S10]  /*0af0*/  DADD R12, -RZ, |R12| ;  /* 0x00000000ff0c7229 */ /* 0x001fd4000000050c */
[----:B------:R-:W-:-:S07]  /*0b00*/  IMAD.MOV.U32 R9, RZ, RZ, R13 ;  /* 0x000000ffff097224 */ /* 0x000fce00078e000d */
[----:B------:R-:W-:Y:S05]  /*0b10*/  CALL.REL.NOINC `($_Z9voronoi_dPiS_ii$__internal_accurate_pow) ;  /* 0x0000001400907944 */ /* 0x000fea0003c00000 */
[----:B------:R-:W-:Y:S05]  /*0b20*/  BSYNC.RECONVERGENT B0 ;  /* 0x0000000000007941 */ /* 0x000fea0003800200 */
.L_x_10:
        /* <DEDUP_REMOVED lines=16> */
.L_x_11:
        /* <DEDUP_REMOVED lines=28> */
.L_x_13:
[----:B------:R-:W-:Y:S05]  /*0df0*/  BSYNC.RECONVERGENT B0 ;  /* 0x0000000000007941 */ /* 0x000fea0003800200 */
.L_x_12:
        /* <DEDUP_REMOVED lines=13> */
.L_x_14:
        /* <DEDUP_REMOVED lines=16> */
.L_x_15:
        /* <DEDUP_REMOVED lines=19> */
[----:B------:R-:W-:Y:S01]  /*1100*/  VIADD R13, R23, 0xfff00000 ;  /* 0xfff00000170d7836 */ /* 0x000fe20000000000 */
[----:B------:R-:W-:-:S05]  /*1110*/  MOV R12, R22 ;  /* 0x00000016000c7202 */ /* 0x000fca0000000f00 */
[----:B------:R-:W-:-:S08]  /*1120*/  DFMA R14, R16, -R16, R20 ;  /* 0x80000010100e722b */ /* 0x000fd00000000014 */
[----:B------:R-:W-:Y:S01]  /*1130*/  DFMA R8, R14, R12, R16 ;  /* 0x0000000c0e08722b */ /* 0x000fe20000000010 */
[----:B------:R-:W-:Y:S10]  /*1140*/  @!P0 BRA `(.L_x_17) ;  /* 0x0000000000108947 */ /* 0x000ff40003800000 */
[----:B------:R-:W-:Y:S01]  /*1150*/  IMAD.MOV.U32 R8, RZ, RZ, R22 ;  /* 0x000000ffff087224 */ /* 0x000fe200078e0016 */
[----:B------:R-:W-:Y:S01]  /*1160*/  MOV R12, 0x1190 ;  /* 0x00001190000c7802 */ /* 0x000fe20000000f00 */
[----:B------:R-:W-:-:S07]  /*1170*/  IMAD.MOV.U32 R9, RZ, RZ, R21 ;  /* 0x000000ffff097224 */ /* 0x000fce00078e0015 */
[----:B------:R-:W-:Y:S05]  /*1180*/  CALL.REL.NOINC `($__internal_0_$__cuda_sm20_dsqrt_rn_f64_mediumpath_v1) ;  /* 0x0000000c00507944 */ /* 0x000fea0003c00000 */
.L_x_17:
[----:B------:R-:W-:Y:S05]  /*1190*/  BSYNC.RECONVERGENT B0 ;  /* 0x0000000000007941 */ /* 0x000fea0003800200 */
.L_x_16:
[----:B------:R-:W-:Y:S01]  /*11a0*/  DSETP.GEU.AND P0, PT, R8, R32, PT ;  /* 0x000000200800722a */ /* 0x000fe20003f0e000 */
[----:B------:R-:W-:-:S05]  /*11b0*/  IADD3 R10, P2, PT, R10, 0x10, RZ ;  /* 0x000000100a0a7810 */ /* 0x000fca0007f5e0ff */
[----:B------:R-:W-:Y:S01]  /*11c0*/  FSEL R32, R8, R32, !P0 ;  /* 0x0000002008207208 */ /* 0x000fe20004000000 */
[----:B------:R-:W-:Y:S01]  /*11d0*/  IMAD.X R11, RZ, RZ, R11, P2 ;  /* 0x000000ffff0b7224 */ /* 0x000fe200010e060b */
[----:B------:R-:W-:-:S06]  /*11e0*/  FSEL R33, R9, R33, !P0 ;  /* 0x0000002109217208 */ /* 0x000fcc0004000000 */
[C---:B------:R-:W-:Y:S02]  /*11f0*/  @!P0 VIADD R6, R0.reuse, 0x3 ;  /* 0x0000000300068836 */ /* 0x040fe40000000000 */
[----:B------:R-:W-:-:S05]  /*1200*/  VIADD R0, R0, 0x4 ;  /* 0x0000000400007836 */ /* 0x000fca0000000000 */
[----:B------:R-:W-:-:S13]  /*1210*/  ISETP.NE.AND P1, PT, R0, R3, PT ;  /* 0x000000030000720c */ /* 0x000fda0003f25270 */
[----:B------:R-:W-:Y:S05]  /*1220*/  @P1 BRA `(.L_x_18) ;  /* 0xfffffff000481947 */ /* 0x000fea000383ffff */
.L_x_1:
[----:B------:R-:W-:-:S09]  /*1230*/  UISETP.NE.AND UP0, UPT, UR5, URZ, UPT ;  /* 0x000000ff0500728c */ /* 0x000fd2000bf05270 */
[----:B------:R-:W-:Y:S05]  /*1240*/  BRA.U !UP0, `(.L_x_0) ;  /* 0x0000000d08107547 */ /* 0x000fea000b800000 */
[----:B------:R-:W-:-:S09]  /*1250*/  UISETP.NE.AND UP0, UPT, UR5, 0x1, UPT ;  /* 0x000000010500788c */ /* 0x000fd2000bf05270 */
[----:B------:R-:W-:Y:S05]  /*1260*/  BRA.U !UP0, `(.L_x_19) ;  /* 0x0000000908007547 */ /* 0x000fea000b800000 */
[----:B------:R-:W0:Y:S01]  /*1270*/  LDC.64 R10, c[0x0][0x388] ;  /* 0x0000e200ff0a7b82 */ /* 0x000e220000000a00 */
[----:B------:R-:W1:Y:S02]  /*1280*/  LDCU UR4, c[0x0][0x394] ;  /* 0x00007280ff0477ac */ /* 0x000e640008000800 */
[----:B-1----:R-:W-:-:S04]  /*1290*/  VIADD R9, R3, UR4 ;  /* 0x0000000403097c36 */ /* 0x002fc80008000000 */
[----:B0-----:R-:W-:-:S06]  /*12a0*/  IMAD.WIDE.U32 R10, R9, 0x4, R10 ;  /* 0x00000004090a7825 */ /* 0x001fcc00078e000a */
        /* <DEDUP_REMOVED lines=9> */
.L_x_20:
[----:B------:R-:W0:Y:S02]  /*1340*/  LDC.64 R28, c[0x0][0x388] ;  /* 0x0000e200ff1c7b82 */ /* 0x000e240000000a00 */
[----:B0-----:R-:W-:-:S05]  /*1350*/  IMAD.WIDE.U32 R28, R3, 0x4, R28 ;  /* 0x00000004031c7825 */ /* 0x001fca00078e001c */
[----:B------:R-:W2:Y:S01]  /*1360*/  LDG.E R2, desc[UR6][R28.64] ;  /* 0x000000061c027981 */ /* 0x000ea2000c1e1900 */
[C---:B------:R-:W-:Y:S01]  /*1370*/  ISETP.NE.AND P0, PT, R0.reuse, RZ, PT ;  /* 0x000000ff0000720c */ /* 0x040fe20003f05270 */
[----:B------:R-:W-:Y:S01]  /*1380*/  BSSY.RECONVERGENT B0, `(.L_x_21) ;  /* 0x000000d000007945 */ /* 0x000fe20003800200 */
[----:B------:R-:W-:Y:S02]  /*1390*/  ISETP.NE.AND P1, PT, R0, 0x1, PT ;  /* 0x000000010000780c */ /* 0x000fe40003f25270 */
[----:B------:R-:W-:Y:S02]  /*13a0*/  FSEL R8, R9, RZ, P0 ;  /* 0x000000ff09087208 */ /* 0x000fe40000000000 */
[----:B------:R-:W-:Y:S01]  /*13b0*/  FSEL R0, R12, RZ, P0 ;  /* 0x000000ff0c007208 */ /* 0x000fe20000000000 */
[----:B--2---:R-:W-:-:S04]  /*13c0*/  IMAD.IADD R2, R5, 0x1, -R2 ;  /* 0x0000000105027824 */ /* 0x004fc800078e0a02 */
[----:B------:R-:W0:Y:S02]  /*13d0*/  I2F.F64 R10, R2 ;  /* 0x00000002000a7312 */ /* 0x000e240000201c00 */
[----:B0-----:R-:W-:-:S10]  /*13e0*/  DADD R10, -RZ, |R10| ;  /* 0x00000000ff0a7229 */ /* 0x001fd4000000050a */
[----:B------:R-:W-:Y:S01]  /*13f0*/  IMAD.MOV.U32 R9, RZ, RZ, R11 ;  /* 0x000000ffff097224 */ /* 0x000fe200078e000b */
[----:B------:R-:W-:Y:S01]  /*1400*/  FSEL R11, R8, 1.875, P1 ;  /* 0x3ff00000080b7808 */ /* 0x000fe20000800000 */
[----:B------:R-:W-:Y:S01]  /*1410*/  IMAD.MOV.U32 R12, RZ, RZ, R10 ;  /* 0x000000ffff0c7224 */ /* 0x000fe200078e000a */
[----:B------:R-:W-:Y:S02]  /*1420*/  FSEL R10, R0, RZ, P1 ;  /* 0x000000ff000a7208 */ /* 0x000fe40000800000 */
[----:B------:R-:W-:-:S07]  /*1430*/  MOV R8, 0x1450 ;  /* 0x0000145000087802 */ /* 0x000fce0000000f00 */
[----:B------:R-:W-:Y:S05]  /*1440*/  CALL.REL.NOINC `($_Z9voronoi_dPiS_ii$__internal_accurate_pow) ;  /* 0x0000000c00447944 */ /* 0x000fea0003c00000 */
[----:B------:R-:W-:Y:S05]  /*1450*/  BSYNC.RECONVERGENT B0 ;  /* 0x0000000000007941 */ /* 0x000fea0003800200 */
.L_x_21:
[C---:B------:R-:W-:Y:S01]  /*1460*/  ISETP.NE.AND P0, PT, R2.reuse, RZ, PT ;  /* 0x000000ff0200720c */ /* 0x040fe20003f05270 */
[----:B------:R-:W-:Y:S01]  /*1470*/  BSSY.RECONVERGENT B0, `(.L_x_22) ;  /* 0x000001b000007945 */ /* 0x000fe20003800200 */
[----:B------:R-:W-:Y:S02]  /*1480*/  ISETP.NE.AND P1, PT, R2, 0x1, PT ;  /* 0x000000010200780c */ /* 0x000fe40003f25270 */
[----:B------:R-:W-:Y:S02]  /*1490*/  FSEL R12, R12, RZ, P0 ;  /* 0x000000ff0c0c7208 */ /* 0x000fe40000000000 */
[----:B------:R-:W-:Y:S02]  /*14a0*/  FSEL R9, R9, RZ, P0 ;  /* 0x000000ff09097208 */ /* 0x000fe40000000000 */
[----:B------:R-:W-:Y:S02]  /*14b0*/  FSEL R20, R12, RZ, P1 ;  /* 0x000000ff0c147208 */ /* 0x000fe40000800000 */
[----:B------:R-:W-:-:S06]  /*14c0*/  FSEL R21, R9, 1.875, P1 ;  /* 0x3ff0000009157808 */ /* 0x000fcc0000800000 */
[----:B------:R-:W-:Y:S01]  /*14d0*/  DADD R20, R10, R20 ;  /* 0x000000000a147229 */ /* 0x000fe20000000014 */
[----:B------:R-:W-:Y:S02]  /*14e0*/  IMAD.MOV.U32 R10, RZ, RZ, 0x0 ;  /* 0x00000000ff0a7424 */ /* 0x000fe400078e00ff */
[----:B------:R-:W-:-:S03]  /*14f0*/  IMAD.MOV.U32 R11, RZ, RZ, 0x3fd80000 ;  /* 0x3fd80000ff0b7424 */ /* 0x000fc600078e00ff */
        /* <DEDUP_REMOVED lines=18> */
.L_x_23:
[----:B------:R-:W-:Y:S05]  /*1620*/  BSYNC.RECONVERGENT B0 ;  /* 0x0000000000007941 */ /* 0x000fea0003800200 */
.L_x_22:
[----:B------:R-:W0:Y:S02]  /*1630*/  LDC R15, c[0x0][0x394] ;  /* 0x0000e500ff0f7b82 */ /* 0x000e240000000800 */
[----:B0-----:R-:W-:-:S06]  /*1640*/  IMAD.WIDE.U32 R14, R15, 0x4, R28 ;  /* 0x000000040f0e7825 */ /* 0x001fcc00078e001c */
[----:B------:R-:W2:Y:S01]  /*1650*/  LDG.E R15, desc[UR6][R14.64+0x4] ;  /* 0x000004060e0f7981 */ /* 0x000ea2000c1e1900 */
[----:B------:R-:W-:Y:S01]  /*1660*/  DSETP.GEU.AND P0, PT, R8, R32, PT ;  /* 0x000000200800722a */ /* 0x000fe20003f0e000 */
[----:B------:R-:W-:Y:S01]  /*1670*/  BSSY.RECONVERGENT B0, `(.L_x_24) ;  /* 0x000000b000007945 */ /* 0x000fe20003800200 */
[----:B------:R-:W-:-:S04]  /*1680*/  VIADD R2, R3, 0x1 ;  /* 0x0000000103027836 */ /* 0x000fc80000000000 */
[----:B------:R-:W-:Y:S02]  /*1690*/  FSEL R30, R8, R32, !P0 ;  /* 0x00000020081e7208 */ /* 0x000fe40004000000 */
[----:B------:R-:W-:Y:S02]  /*16a0*/  FSEL R31, R9, R33, !P0 ;  /* 0x00000021091f7208 */ /* 0x000fe40004000000 */
[----:B------:R-:W-:Y:S01]  /*16b0*/  MOV R8, 0x1720 ;  /* 0x0000172000087802 */ /* 0x000fe20000000f00 */
[----:B--2---:R-:W-:-:S04]  /*16c0*/  IMAD.IADD R0, R4, 0x1, -R15 ;  /* 0x0000000104007824 */ /* 0x004fc800078e0a0f */
[----:B------:R-:W0:Y:S02]  /*16d0*/  I2F.F64 R10, R0 ;  /* 0x00000000000a7312 */ /* 0x000e240000201c00 */
[----:B0-----:R-:W-:Y:S01]  /*16e0*/  DADD R12, -RZ, |R10| ;  /* 0x00000000ff0c7229 */ /* 0x001fe2000000050a */
[----:B------:R-:W-:-:S09]  /*16f0*/  SEL R11, R3, R6, !P0 ;  /* 0x00000006030b7207 */ /* 0x000fd20004000000 */
[----:B------:R-:W-:-:S07]  /*1700*/  IMAD.MOV.U32 R9, RZ, RZ, R13 ;  /* 0x000000ffff097224 */ /* 0x000fce00078e000d */
[----:B------:R-:W-:Y:S05]  /*1710*/  CALL.REL.NOINC `($_Z9voronoi_dPiS_ii$__internal_accurate_pow) ;  /* 0x0000000800907944 */ /* 0x000fea0003c00000 */
[----:B------:R-:W-:Y:S05]  /*1720*/  BSYNC.RECONVERGENT B0 ;  /* 0x0000000000007941 */ /* 0x000fea0003800200 */
.L_x_24:
[----:B------:R-:W2:Y:S01]  /*1730*/  LDG.E R6, desc[UR6][R28.64+0x4] ;  /* 0x000004061c067981 */ /* 0x000ea2000c1e1900 */
[C---:B------:R-:W-:Y:S01]  /*1740*/  ISETP.NE.AND P0, PT, R0.reuse, RZ, PT ;  /* 0x000000ff0000720c */ /* 0x040fe20003f05270 */
[----:B------:R-:W-:Y:S01]  /*1750*/  BSSY.RECONVERGENT B0, `(.L_x_25) ;  /* 0x000000d000007945 */ /* 0x000fe20003800200 */
[----:B------:R-:W-:Y:S02]  /*1760*/  ISETP.NE.AND P1, PT, R0, 0x1, PT ;  /* 0x000000010000780c */ /* 0x000fe40003f25270 */
[----:B------:R-:W-:Y:S02]  /*1770*/  FSEL R32, R12, RZ, P0 ;  /* 0x000000ff0c207208 */ /* 0x000fe40000000000 */
[----:B------:R-:W-:Y:S02]  /*1780*/  FSEL R0, R9, RZ, P0 ;  /* 0x000000ff09007208 */ /* 0x000fe40000000000 */
[----:B------:R-:W-:Y:S02]  /*1790*/  FSEL R32, R32, RZ, P1 ;  /* 0x000000ff20207208 */ /* 0x000fe40000800000 */
[----:B------:R-:W-:-:S02]  /*17a0*/  FSEL R33, R0, 1.875, P1 ;  /* 0x3ff0000000217808 */ /* 0x000fc40000800000 */
[----:B------:R-:W-:Y:S01]  /*17b0*/  MOV R8, 0x1820 ;  /* 0x0000182000087802 */ /* 0x000fe20000000f00 */
[----:B--2---:R-:W-:-:S04]  /*17c0*/  IMAD.IADD R6, R5, 0x1, -R6 ;  /* 0x0000000105067824 */ /* 0x004fc800078e0a06 */
[----:B------:R-:W0:Y:S02]  /*17d0*/  I2F.F64 R14, R6 ;  /* 0x00000006000e7312 */ /* 0x000e240000201c00 */
[----:B0-----:R-:W-:-:S10]  /*17e0*/  DADD R14, -RZ, |R14| ;  /* 0x00000000ff0e7229 */ /* 0x001fd4000000050e */
[----:B------:R-:W-:Y:S02]  /*17f0*/  IMAD.MOV.U32 R12, RZ, RZ, R14 ;  /* 0x000000ffff0c7224 */ /* 0x000fe400078e000e */
[----:B------:R-:W-:-:S07]  /*1800*/  IMAD.MOV.U32 R9, RZ, RZ, R15 ;  /* 0x000000ffff097224 */ /* 0x000fce00078e000f */
[----:B------:R-:W-:Y:S05]  /*1810*/  CALL.REL.NOINC `($_Z9voronoi_dPiS_ii$__internal_accurate_pow) ;  /* 0x0000000800507944 */ /* 0x000fea0003c00000 */
[----:B------:R-:W-:Y:S05]  /*1820*/  BSYNC.RECONVERGENT B0 ;  /* 0x0000000000007941 */ /* 0x000fea0003800200 */
.L_x_25:
        /* <DEDUP_REMOVED lines=26> */
[----:B------:R-:W-:Y:S02]  /*19d0*/  IMAD.MOV.U32 R9, RZ, RZ, R21 ;  /* 0x000000ffff097224 */ /* 0x000fe400078e0015 */
[----:B------:R-:W-:Y:S02]  /*19e0*/  IMAD.MOV.U32 R14, RZ, RZ, R22 ;  /* 0x000000ffff0e7224 */ /* 0x000fe400078e0016 */
[----:B------:R-:W-:-:S07]  /*19f0*/  IMAD.MOV.U32 R15, RZ, RZ, R23 ;  /* 0x000000ffff0f7224 */ /* 0x000fce00078e0017 */
[----:B------:R-:W-:Y:S05]  /*1a00*/  CALL.REL.NOINC `($__internal_0_$__cuda_sm20_dsqrt_rn_f64_mediumpath_v1) ;  /* 0x0000000400307944 */ /* 0x000fea0003c00000 */
.L_x_27:
[----:B------:R-:W-:Y:S05]  /*1a10*/  BSYNC.RECONVERGENT B0 ;  /* 0x0000000000007941 */ /* 0x000fea0003800200 */
.L_x_26:
[----:B------:R-:W-:Y:S01]  /*1a20*/  DSETP.GEU.AND P0, PT, R8, R30, PT ;  /* 0x0000001e0800722a */ /* 0x000fe20003f0e000 */
[----:B------:R-:W-:-:S05]  /*1a30*/  VIADD R3, R3, 0x2 ;  /* 0x0000000203037836 */ /* 0x000fca0000000000 */
[----:B------:R-:W-:Y:S02]  /*1a40*/  FSEL R32, R8, R30, !P0 ;  /* 0x0000001e08207208 */ /* 0x000fe40004000000 */
[----:B------:R-:W-:Y:S02]  /*1a50*/  FSEL R33, R9, R31, !P0 ;  /* 0x0000001f09217208 */ /* 0x000fe40004000000 */
[----:B------:R-:W-:-:S07]  /*1a60*/  SEL R6, R2, R11, !P0 ;  /* 0x0000000b02067207 */ /* 0x000fce0004000000 */
.L_x_19:
[----:B------:R-:W0:Y:S02]  /*1a70*/  LDCU UR8, c[0x0][0x394] ;  /* 0x00007280ff0877ac */ /* 0x000e240008000800 */
[----:B0-----:R-:W-:-:S04]  /*1a80*/  ULOP3.LUT UR4, UR8, 0x1, URZ, 0xc0, !UPT ;  /* 0x0000000108047892 */ /* 0x001fc8000f8ec0ff */
[----:B------:R-:W-:-:S09]  /*1a90*/  UISETP.NE.U32.AND UP0, UPT, UR4, 0x1, UPT ;  /* 0x000000010400788c */ /* 0x000fd2000bf05070 */
[----:B------:R-:W-:Y:S05]  /*1aa0*/  BRA.U UP0, `(.L_x_0) ;  /* 0x0000000100f87547 */ /* 0x000fea000b800000 */
[----:B------:R-:W0:Y:S01]  /*1ab0*/  LDC.64 R10, c[0x0][0x388] ;  /* 0x0000e200ff0a7b82 */ /* 0x000e220000000a00 */
[----:B------:R-:W-:-:S04]  /*1ac0*/  VIADD R9, R3, UR8 ;  /* 0x0000000803097c36 */ /* 0x000fc80008000000 */
        /* <DEDUP_REMOVED lines=10> */
.L_x_28:
[----:B------:R-:W0:Y:S02]  /*1b70*/  LDC.64 R14, c[0x0][0x388] ;  /* 0x0000e200ff0e7b82 */ /* 0x000e240000000a00 */
[----:B0-----:R-:W-:-:S06]  /*1b80*/  IMAD.WIDE.U32 R14, R3, 0x4, R14 ;  /* 0x00000004030e7825 */ /* 0x001fcc00078e000e */
[----:B------:R-:W2:Y:S01]  /*1b90*/  LDG.E R14, desc[UR6][R14.64] ;  /* 0x000000060e0e7981 */ /* 0x000ea2000c1e1900 */
[C---:B------:R-:W-:Y:S01]  /*1ba0*/  ISETP.NE.AND P0, PT, R4.reuse, RZ, PT ;  /* 0x000000ff0400720c */ /* 0x040fe20003f05270 */
[----:B------:R-:W-:Y:S01]  /*1bb0*/  BSSY.RECONVERGENT B0, `(.L_x_29) ;  /* 0x000000d000007945 */ /* 0x000fe20003800200 */
[----:B------:R-:W-:Y:S02]  /*1bc0*/  ISETP.NE.AND P1, PT, R4, 0x1, PT ;  /* 0x000000010400780c */ /* 0x000fe40003f25270 */
[----:B------:R-:W-:Y:S02]  /*1bd0*/  FSEL R0, R12, RZ, P0 ;  /* 0x000000ff0c007208 */ /* 0x000fe40000000000 */
[----:B------:R-:W-:Y:S02]  /*1be0*/  FSEL R2, R9, RZ, P0 ;  /* 0x000000ff09027208 */ /* 0x000fe40000000000 */
[----:B------:R-:W-:Y:S01]  /*1bf0*/  MOV R8, 0x1c80 ;  /* 0x00001c8000087802 */ /* 0x000fe20000000f00 */
[----:B--2---:R-:W-:-:S04]  /*1c00*/  IMAD.IADD R5, R5, 0x1, -R14 ;  /* 0x0000000105057824 */ /* 0x004fc800078e0a0e */
[----:B------:R-:W0:Y:S02]  /*1c10*/  I2F.F64 R10, R5 ;  /* 0x00000005000a7312 */ /* 0x000e240000201c00 */
[----:B0-----:R-:W-:-:S10]  /*1c20*/  DADD R10, -RZ, |R10| ;  /* 0x00000000ff0a7229 */ /* 0x001fd4000000050a */
[----:B------:R-:W-:Y:S01]  /*1c30*/  IMAD.MOV.U32 R12, RZ, RZ, R10 ;  /* 0x000000ffff0c7224 */ /* 0x000fe200078e000a */
[----:B------:R-:W-:Y:S01]  /*1c40*/  FSEL R10, R0, RZ, P1 ;  /* 0x000000ff000a7208 */ /* 0x000fe20000800000 */
[----:B------:R-:W-:Y:S01]  /*1c50*/  IMAD.MOV.U32 R9, RZ, RZ, R11 ;  /* 0x000000ffff097224 */ /* 0x000fe200078e000b */
[----:B------:R-:W-:-:S07]  /*1c60*/  FSEL R11, R2, 1.875, P1 ;  /* 0x3ff00000020b7808 */ /* 0x000fce0000800000 */
[----:B------:R-:W-:Y:S05]  /*1c70*/  CALL.REL.NOINC `($_Z9voronoi_dPiS_ii$__internal_accurate_pow) ;  /* 0x0000000400387944 */ /* 0x000fea0003c00000 */
[----:B------:R-:W-:Y:S05]  /*1c80*/  BSYNC.RECONVERGENT B0 ;  /* 0x0000000000007941 */ /* 0x000fea0003800200 */
.L_x_29:
[C---:B------:R-:W-:Y:S01]  /*1c90*/  ISETP.NE.AND P0, PT, R5.reuse, RZ, PT ;  /* 0x000000ff0500720c */ /* 0x040fe20003f05270 */
[----:B------:R-:W-:Y:S01]  /*1ca0*/  IMAD.MOV.U32 R8, RZ, RZ, 0x0 ;  /* 0x00000000ff087424 */ /* 0x000fe200078e00ff */
[----:B------:R-:W-:Y:S01]  /*1cb0*/  ISETP.NE.AND P1, PT, R5, 0x1, PT ;  /* 0x000000010500780c */ /* 0x000fe20003f25270 */
[----:B------:R-:W-:Y:S01]  /*1cc0*/  BSSY.RECONVERGENT B0, `(.L_x_30) ;  /* 0x000001a000007945 */ /* 0x000fe20003800200 */
[----:B------:R-:W-:Y:S02]  /*1cd0*/  FSEL R4, R12, RZ, P0 ;  /* 0x000000ff0c047208 */ /* 0x000fe40000000000 */
[----:B------:R-:W-:Y:S02]  /*1ce0*/  FSEL R9, R9, RZ, P0 ;  /* 0x000000ff09097208 */ /* 0x000fe40000000000 */
[----:B------:R-:W-:Y:S02]  /*1cf0*/  FSEL R4, R4, RZ, P1 ;  /* 0x000000ff04047208 */ /* 0x000fe40000800000 */
[----:B------:R-:W-:Y:S01]  /*1d00*/  FSEL R5, R9, 1.875, P1 ;  /* 0x3ff0000009057808 */ /* 0x000fe20000800000 */
[----:B------:R-:W-:-:S05]  /*1d10*/  IMAD.MOV.U32 R9, RZ, RZ, 0x3fd80000 ;  /* 0x3fd80000ff097424 */ /* 0x000fca00078e00ff */
        /* <DEDUP_REMOVED lines=16> */
[----:B------:R-:W-:-:S07]  /*1e20*/  MOV R12, 0x1e40 ;  /* 0x00001e40000c7802 */ /* 0x000fce0000000f00 */
[----:B------:R-:W-:Y:S05]  /*1e30*/  CALL.REL.NOINC `($__internal_0_$__cuda_sm20_dsqrt_rn_f64_mediumpath_v1) ;  /* 0x0000000000247944 */ /* 0x000fea0003c00000 */
[----:B------:R-:W-:Y:S02]  /*1e40*/  IMAD.MOV.U32 R4, RZ, RZ, R8 ;  /* 0x000000ffff047224 */ /* 0x000fe400078e0008 */
[----:B------:R-:W-:-:S07]  /*1e50*/  IMAD.MOV.U32 R5, RZ, RZ, R9 ;  /* 0x000000ffff057224 */ /* 0x000fce00078e0009 */
.L_x_31:
[----:B------:R-:W-:Y:S05]  /*1e60*/  BSYNC.RECONVERGENT B0 ;  /* 0x0000000000007941 */ /* 0x000fea0003800200 */
.L_x_30:
[----:B------:R-:W-:-:S06]  /*1e70*/  DSETP.GEU.AND P0, PT, R4, R32, PT ;  /* 0x000000200400722a */ /* 0x000fcc0003f0e000 */
[----:B------:R-:W-:-:S08]  /*1e80*/  SEL R6, R3, R6, !P0 ;  /* 0x0000000603067207 */ /* 0x000fd00004000000 */
.L_x_0:
[----:B------:R-:W0:Y:S02]  /*1e90*/  LDC.64 R2, c[0x0][0x380] ;  /* 0x0000e000ff027b82 */ /* 0x000e240000000a00 */
[----:B0-----:R-:W-:-:S05]  /*1ea0*/  IMAD.WIDE R2, R7, 0x4, R2 ;  /* 0x0000000407027825 */ /* 0x001fca00078e0202 */
[----:B------:R-:W-:Y:S01]  /*1eb0*/  STG.E desc[UR6][R2.64], R6 ;  /* 0x0000000602007986 */ /* 0x000fe2000c101906 */
[----:B------:R-:W-:Y:S05]  /*1ec0*/  EXIT ;  /* 0x000000000000794d */ /* 0x000fea0003800000 */
        .weak           $__internal_0_$__cuda_sm20_dsqrt_rn_f64_mediumpath_v1
        .type           $__internal_0_$__cuda_sm20_dsqrt_rn_f64_mediumpath_v1,@function
        .size           $__internal_0_$__cuda_sm20_dsqrt_rn_f64_mediumpath_v1,($_Z9voronoi_dPiS_ii$__internal_accurate_pow - $__internal_0_$__cuda_sm20_dsqrt_rn_f64_mediumpath_v1)
$__internal_0_$__cuda_sm20_dsqrt_rn_f64_mediumpath_v1:
[----:B------:R-:W-:Y:S01]  /*1ed0*/  ISETP.GE.U32.AND P0, PT, R18, -0x3400000, PT ;  /* 0xfcc000001200780c */ /* 0x000fe20003f06070 */
[----:B------:R-:W-:Y:S01]  /*1ee0*/  BSSY.RECONVERGENT B1, `(.L_x_32) ;  /* 0x0000025000017945 */ /* 0x000fe20003800200 */
[----:B------:R-:W-:Y:S02]  /*1ef0*/  IMAD.MOV.U32 R21, RZ, RZ, R9 ;  /* 0x000000ffff157224 */ /* 0x000fe400078e0009 */
[----:B------:R-:W-:-:S09]  /*1f00*/  IMAD.MOV.U32 R9, RZ, RZ, R13 ;  /* 0x000000ffff097224 */ /* 0x000fd200078e000d */
[----:B------:R-:W-:Y:S05]  /*1f10*/  @!P0 BRA `(.L_x_33) ;  /* 0x0000000000208947 */ /* 0x000fea0003800000 */
[----:B------:R-:W-:-:S10]  /*1f20*/  DFMA.RM R14, R14, R8, R16 ;  /* 0x000000080e0e722b */ /* 0x000fd40000004010 */
[----:B------:R-:W-:-:S05]  /*1f30*/  IADD3 R8, P0, PT, R14, 0x1, RZ ;  /* 0x000000010e087810 */ /* 0x000fca0007f1e0ff */
[----:B------:R-:W-:-:S06]  /*1f40*/  IMAD.X R9, RZ, RZ, R15, P0 ;  /* 0x000000ffff097224 */ /* 0x000fcc00000e060f */
[----:B------:R-:W-:-:S08]  /*1f50*/  DFMA.RP R20, -R14, R8, R20 ;  /* 0x000000080e14722b */ /* 0x000fd00000008114 */
[----:B------:R-:W-:-:S06]  /*1f60*/  DSETP.GT.AND P0, PT, R20, RZ, PT ;  /* 0x000000ff1400722a */ /* 0x000fcc0003f04000 */
[----:B------:R-:W-:Y:S02]  /*1f70*/  FSEL R8, R8, R14, P0 ;  /* 0x0000000e08087208 */ /* 0x000fe40000000000 */
[----:B------:R-:W-:Y:S01]  /*1f80*/  FSEL R9, R9, R15, P0 ;  /* 0x0000000f09097208 */ /* 0x000fe20000000000 */
[----:B------:R-:W-:Y:S06]  /*1f90*/  BRA `(.L_x_34) ;  /* 0x0000000000647947 */ /* 0x000fec0003800000 */
.L_x_33:
[----:B------:R-:W-:-:S14]  /*1fa0*/  DSETP.NE.AND P0, PT, R20, RZ, PT ;  /* 0x000000ff1400722a */ /* 0x000fdc0003f05000 */
[----:B------:R-:W-:Y:S05]  /*1fb0*/  @!P0 BRA `(.L_x_35) ;  /* 0x0000000000588947 */ /* 0x000fea0003800000 */
[----:B------:R-:W-:-:S13]  /*1fc0*/  ISETP.GE.AND P0, PT, R21, RZ, PT ;  /* 0x000000ff1500720c */ /* 0x000fda0003f06270 */
[----:B------:R-:W-:Y:S02]  /*1fd0*/  @!P0 IMAD.MOV.U32 R8, RZ, RZ, 0x0 ;  /* 0x00000000ff088424 */ /* 0x000fe400078e00ff */
[----:B------:R-:W-:Y:S01]  /*1fe0*/  @!P0 IMAD.MOV.U32 R9, RZ, RZ, -0x80000 ;  /* 0xfff80000ff098424 */ /* 0x000fe200078e00ff */
[----:B------:R-:W-:Y:S06]  /*1ff0*/  @!P0 BRA `(.L_x_34) ;  /* 0x00000000004c8947 */ /* 0x000fec0003800000 */
[----:B------:R-:W-:-:S13]  /*2000*/  ISETP.GT.AND P0, PT, R21, 0x7fefffff, PT ;  /* 0x7fefffff1500780c */ /* 0x000fda0003f04270 */
[----:B------:R-:W-:Y:S05]  /*2010*/  @P0 BRA `(.L_x_35) ;  /* 0x0000000000400947 */ /* 0x000fea0003800000 */
[----:B------:R-:W-:Y:S01]  /*2020*/  DMUL R20, R20, 8.11296384146066816958e+31 ;  /* 0x4690000014147828 */ /* 0x000fe20000000000 */
[----:B------:R-:W-:Y:S02]  /*2030*/  IMAD.MOV.U32 R16, RZ, RZ, RZ ;  /* 0x000000ffff107224 */ /* 0x000fe400078e00ff */
[----:B------:R-:W-:Y:S02]  /*2040*/  IMAD.MOV.U32 R8, RZ, RZ, 0x0 ;  /* 0x00000000ff087424 */ /* 0x000fe400078e00ff */
[----:B------:R-:W-:Y:S01]  /*2050*/  IMAD.MOV.U32 R9, RZ, RZ, 0x3fd80000 ;  /* 0x3fd80000ff097424 */ /* 0x000fe200078e00ff */
[----:B------:R-:W0:Y:S02]  /*2060*/  MUFU.RSQ64H R17, R21 ;  /* 0x0000001500117308 */ /* 0x000e240000001c00 */
[----:B0-----:R-:W-:-:S08]  /*2070*/  DMUL R14, R16, R16 ;  /* 0x00000010100e7228 */ /* 0x001fd00000000000 */
[----:B------:R-:W-:-:S08]  /*2080*/  DFMA R14, R20, -R14, 1 ;  /* 0x3ff00000140e742b */ /* 0x000fd0000000080e */
[----:B------:R-:W-:Y:S02]  /*2090*/  DFMA R8, R14, R8, 0.5 ;  /* 0x3fe000000e08742b */ /* 0x000fe40000000008 */
[----:B------:R-:W-:-:S08]  /*20a0*/  DMUL R14, R16, R14 ;  /* 0x0000000e100e7228 */ /* 0x000fd00000000000 */
[----:B------:R-:W-:-:S08]  /*20b0*/  DFMA R14, R8, R14, R16 ;  /* 0x0000000e080e722b */ /* 0x000fd00000000010 */
[----:B------:R-:W-:Y:S02]  /*20c0*/  DMUL R8, R20, R14 ;  /* 0x0000000e14087228 */ /* 0x000fe40000000000 */
[----:B------:R-:W-:-:S06]  /*20d0*/  VIADD R15, R15, 0xfff00000 ;  /* 0xfff000000f0f7836 */ /* 0x000fcc0000000000 */
[----:B------:R-:W-:-:S08]  /*20e0*/  DFMA R16, R8, -R8, R20 ;  /* 0x800000080810722b */ /* 0x000fd00000000014 */
[----:B------:R-:W-:-:S10]  /*20f0*/  DFMA R8, R14, R16, R8 ;  /* 0x000000100e08722b */ /* 0x000fd40000000008 */
[----:B------:R-:W-:Y:S01]  /*2100*/  IADD3 R9, PT, PT, R9, -0x3500000, RZ ;  /* 0xfcb0000009097810 */ /* 0x000fe20007ffe0ff */
[----:B------:R-:W-:Y:S06]  /*2110*/  BRA `(.L_x_34) ;  /* 0x0000000000047947 */ /* 0x000fec0003800000 */
.L_x_35:
[----:B------:R-:W-:-:S11]  /*2120*/  DADD R8, R20, R20 ;  /* 0x0000000014087229 */ /* 0x000fd60000000014 */
.L_x_34:
[----:B------:R-:W-:Y:S05]  /*2130*/  BSYNC.RECONVERGENT B1 ;  /* 0x0000000000017941 */ /* 0x000fea0003800200 */
.L_x_32:
[----:B------:R-:W-:-:S04]  /*2140*/  IMAD.MOV.U32 R13, RZ, RZ, 0x0 ;  /* 0x00000000ff0d7424 */ /* 0x000fc800078e00ff */
[----:B------:R-:W-:Y:S05]  /*2150*/  RET.REL.NODEC R12 `(_Z9voronoi_dPiS_ii) ;  /* 0xffffffdc0ca87950 */ /* 0x000fea0003c3ffff */
        .type           $_Z9voronoi_dPiS_ii$__internal_accurate_pow,@function
        .size           $_Z9voronoi_dPiS_ii$__internal_accurate_pow,(.L_x_39 - $_Z9voronoi_dPiS_ii$__internal_accurate_pow)
$_Z9voronoi_dPiS_ii$__internal_accurate_pow:
[----:B------:R-:W-:Y:S01]  /*2160*/  ISETP.GT.U32.AND P0, PT, R9, 0xfffff, PT ;  /* 0x000fffff0900780c */ /* 0x000fe20003f04070 */
[--C-:B------:R-:W-:Y:S01]  /*2170*/  IMAD.MOV.U32 R13, RZ, RZ, R9.reuse ;  /* 0x000000ffff0d7224 */ /* 0x100fe200078e0009 */
[----:B------:R-:W-:Y:S01]  /*2180*/  UMOV UR8, 0x7d2cafe2 ;  /* 0x7d2cafe200087882 */ /* 0x000fe20000000000 */
[----:B------:R-:W-:Y:S01]  /*2190*/  IMAD.MOV.U32 R14, RZ, RZ, RZ ;  /* 0x000000ffff0e7224 */ /* 0x000fe200078e00ff */
[----:B------:R-:W-:Y:S01]  /*21a0*/  UMOV UR9, 0x3eb0f5ff ;  /* 0x3eb0f5ff00097882 */ /* 0x000fe20000000000 */
[----:B------:R-:W-:Y:S01]  /*21b0*/  SHF.R.U32.HI R9, RZ, 0x14, R9 ;  /* 0x00000014ff097819 */ /* 0x000fe20000011609 */
[----:B------:R-:W-:Y:S01]  /*21c0*/  UMOV UR10, 0x3b39803f ;  /* 0x3b39803f000a7882 */ /* 0x000fe20000000000 */
[----:B------:R-:W-:-:S06]  /*21d0*/  UMOV UR11, 0x3c7abc9e ;  /* 0x3c7abc9e000b7882 */ /* 0x000fcc0000000000 */
[----:B------:R-:W-:-:S10]  /*21e0*/  @!P0 DMUL R20, R12, 1.80143985094819840000e+16 ;  /* 0x435000000c148828 */ /* 0x000fd40000000000 */
[----:B------:R-:W-:Y:S01]  /*21f0*/  @!P0 IMAD.MOV.U32 R13, RZ, RZ, R21 ;  /* 0x000000ffff0d8224 */ /* 0x000fe200078e0015 */
[----:B------:R-:W-:Y:S01]  /*2200*/  @!P0 LEA.HI R9, R21, 0xffffffca, RZ, 0xc ;  /* 0xffffffca15098811 */ /* 0x000fe200078f60ff */
[----:B------:R-:W-:-:S03]  /*2210*/  @!P0 IMAD.MOV.U32 R12, RZ, RZ, R20 ;  /* 0x000000ffff0c8224 */ /* 0x000fc600078e0014 */
[----:B------:R-:W-:Y:S01]  /*2220*/  LOP3.LUT R13, R13, 0x800fffff, RZ, 0xc0, !PT ;  /* 0x800fffff0d0d7812 */ /* 0x000fe200078ec0ff */
[----:B------:R-:W-:-:S03]  /*2230*/  IMAD.MOV.U32 R18, RZ, RZ, R12 ;  /* 0x000000ffff127224 */ /* 0x000fc600078e000c */
[----:B------:R-:W-:-:S04]  /*2240*/  LOP3.LUT R13, R13, 0x3ff00000, RZ, 0xfc, !PT ;  /* 0x3ff000000d0d7812 */ /* 0x000fc800078efcff */
[----:B------:R-:W-:Y:S01]  /*2250*/  ISETP.GE.U32.AND P1, PT, R13, 0x3ff6a09f, PT ;  /* 0x3ff6a09f0d00780c */ /* 0x000fe20003f26070 */
[----:B------:R-:W-:-:S12]  /*2260*/  IMAD.MOV.U32 R19, RZ, RZ, R13 ;  /* 0x000000ffff137224 */ /* 0x000fd800078e000d */
[----:B------:R-:W-:-:S04]  /*2270*/  @P1 VIADD R12, R19, 0xfff00000 ;  /* 0xfff00000130c1836 */ /* 0x000fc80000000000 */
[----:B------:R-:W-:-:S06]  /*2280*/  @P1 IMAD.MOV.U32 R19, RZ, RZ, R12 ;  /* 0x000000ffff131224 */ /* 0x000fcc00078e000c */
[C---:B------:R-:W-:Y:S02]  /*2290*/  DADD R22, R18.reuse, 1 ;  /* 0x3ff0000012167429 */ /* 0x040fe40000000000 */
[----:B------:R-:W-:-:S04]  /*22a0*/  DADD R18, R18, -1 ;  /* 0xbff0000012127429 */ /* 0x000fc80000000000 */
[----:B------:R-:W0:Y:S02]  /*22b0*/  MUFU.RCP64H R15, R23 ;  /* 0x00000017000f7308 */ /* 0x000e240000001800 */
[----:B0-----:R-:W-:-:S08]  /*22c0*/  DFMA R12, -R22, R14, 1 ;  /* 0x3ff00000160c742b */ /* 0x001fd0000000010e */
[----:B------:R-:W-:-:S08]  /*22d0*/  DFMA R12, R12, R12, R12 ;  /* 0x0000000c0c0c722b */ /* 0x000fd0000000000c */
[----:B------:R-:W-:Y:S01]  /*22e0*/  DFMA R12, R14, R12, R14 ;  /* 0x0000000c0e0c722b */ /* 0x000fe2000000000e */
[----:B------:R-:W-:Y:S02]  /*22f0*/  IMAD.MOV.U32 R14, RZ, RZ, 0x41ad3b5a ;  /* 0x41ad3b5aff0e7424 */ /* 0x000fe400078e00ff */
[----:B------:R-:W-:-:S05]  /*2300*/  IMAD.MOV.U32 R15, RZ, RZ, 0x3ed0f5d2 ;  /* 0x3ed0f5d2ff0f7424 */ /* 0x000fca00078e00ff */
[----:B------:R-:W-:-:S08]  /*2310*/  DMUL R16, R18, R12 ;  /* 0x0000000c12107228 */ /* 0x000fd00000000000 */
[----:B------:R-:W-:-:S08]  /*2320*/  DFMA R16, R18, R12, R16 ;  /* 0x0000000c1210722b */ /* 0x000fd00000000010 */
[----:B------:R-:W-:-:S08]  /*2330*/  DMUL R26, R16, R16 ;  /* 0x00000010101a7228 */ /* 0x000fd00000000000 */
[----:B------:R-:W-:Y:S01]  /*2340*/  DFMA R14, R26, UR8, R14 ;  /* 0x000000081a0e7c2b */ /* 0x000fe2000800000e */
[----:B------:R-:W-:Y:S01]  /*2350*/  UMOV UR8, 0x75488a3f ;  /* 0x75488a3f00087882 */ /* 0x000fe20000000000 */
[----:B------:R-:W-:-:S06]  /*2360*/  UMOV UR9, 0x3ef3b20a ;  /* 0x3ef3b20a00097882 */ /* 0x000fcc0000000000 */
[----:B------:R-:W-:Y:S01]  /*2370*/  DFMA R24, R26, R14, UR8 ;  /* 0x000000081a187e2b */ /* 0x000fe2000800000e */
[----:B------:R-:W-:Y:S01]  /*2380*/  UMOV UR8, 0xe4faecd5 ;  /* 0xe4faecd500087882 */ /* 0x000fe20000000000 */
[----:B------:R-:W-:Y:S01]  /*2390*/  UMOV UR9, 0x3f1745cd ;  /* 0x3f1745cd00097882 */ /* 0x000fe20000000000 */
[----:B------:R-:W-:-:S05]  /*23a0*/  DADD R14, R18, -R16 ;  /* 0x00000000120e7229 */ /* 0x000fca0000000810 */
[----:B------:R-:W-:Y:S01]  /*23b0*/  DFMA R24, R26, R24, UR8 ;  /* 0x000000081a187e2b */ /* 0x000fe20008000018 */
[----:B------:R-:W-:Y:S01]  /*23c0*/  UMOV UR8, 0x258a578b ;  /* 0x258a578b00087882 */ /* 0x000fe20000000000 */
[----:B------:R-:W-:Y:S01]  /*23d0*/  UMOV UR9, 0x3f3c71c7 ;  /* 0x3f3c71c700097882 */ /* 0x000fe20000000000 */
[----:B------:R-:W-:-:S05]  /*23e0*/  DADD R14, R14, R14 ;  /* 0x000000000e0e7229 */ /* 0x000fca000000000e */
[----:B------:R-:W-:Y:S01]  /*23f0*/  DFMA R24, R26, R24, UR8 ;  /* 0x000000081a187e2b */ /* 0x000fe20008000018 */
[----:B------:R-:W-:Y:S01]  /*2400*/  UMOV UR8, 0x9242b910 ;  /* 0x9242b91000087882 */ /* 0x000fe20000000000 */
[----:B------:R-:W-:Y:S01]  /*2410*/  UMOV UR9, 0x3f624924 ;  /* 0x3f62492400097882 */ /* 0x000fe20000000000 */
[----:B------:R-:W-:-:S05]  /*2420*/  DFMA R14, R18, -R16, R14 ;  /* 0x80000010120e722b */ /* 0x000fca000000000e */
[----:B------:R-:W-:Y:S01]  /*2430*/  DFMA R24, R26, R24, UR8 ;  /* 0x000000081a187e2b */ /* 0x000fe20008000018 */
[----:B------:R-:W-:Y:S01]  /*2440*/  UMOV UR8, 0x99999dfb ;  /* 0x99999dfb00087882 */ /* 0x000fe20000000000 */
[----:B------:R-:W-:Y:S01]  /*2450*/  UMOV UR9, 0x3f899999 ;  /* 0x3f89999900097882 */ /* 0x000fe20000000000 */
[----:B------:R-:W-:Y:S02]  /*2460*/  DMUL R14, R12, R14 ;  /* 0x0000000e0c0e7228 */ /* 0x000fe40000000000 */
[----:B------:R-:W-:-:S03]  /*2470*/  DMUL R12, R16, R16 ;  /* 0x00000010100c7228 */ /* 0x000fc60000000000 */
[----:B------:R-:W-:Y:S01]  /*2480*/  DFMA R24, R26, R24, UR8 ;  /* 0x000000081a187e2b */ /* 0x000fe20008000018 */
[----:B------:R-:W-:Y:S01]  /*2490*/  UMOV UR8, 0x55555555 ;  /* 0x5555555500087882 */ /* 0x000fe20000000000 */
[----:B------:R-:W-:-:S03]  /*24a0*/  UMOV UR9, 0x3fb55555 ;  /* 0x3fb5555500097882 */ /* 0x000fc60000000000 */
[----:B------:R-:W-:-:S03]  /*24b0*/  DMUL R20, R16, R12 ;  /* 0x0000000c10147228 */ /* 0x000fc60000000000 */
[----:B------:R-:W-:-:S08]  /*24c0*/  DFMA R18, R26, R24, UR8 ;  /* 0x000000081a127e2b */ /* 0x000fd00008000018 */
[----:B------:R-:W-:Y:S01]  /*24d0*/  DADD R22, -R18, UR8 ;  /* 0x0000000812167e29 */ /* 0x000fe20008000100 */
[----:B------:R-:W-:Y:S01]  /*24e0*/  UMOV UR8, 0xb9e7b0 ;  /* 0x00b9e7b000087882 */ /* 0x000fe20000000000 */
[----:B------:R-:W-:-:S06]  /*24f0*/  UMOV UR9, 0x3c46a4cb ;  /* 0x3c46a4cb00097882 */ /* 0x000fcc0000000000 */
[----:B------:R-:W-:Y:S02]  /*2500*/  DFMA R22, R26, R24, R22 ;  /* 0x000000181a16722b */ /* 0x000fe40000000016 */
[----:B------:R-:W-:Y:S01]  /*2510*/  DFMA R24, R16, R16, -R12 ;  /* 0x000000101018722b */ /* 0x000fe2000000080c */
[----:B------:R-:W-:Y:S02]  /*2520*/  VIADD R27, R15, 0x100000 ;  /* 0x001000000f1b7836 */ /* 0x000fe40000000000 */
[----:B------:R-:W-:-:S03]  /*2530*/  IMAD.MOV.U32 R26, RZ, RZ, R14 ;  /* 0x000000ffff1a7224 */ /* 0x000fc600078e000e */
[----:B------:R-:W-:Y:S01]  /*2540*/  DADD R22, R22, -UR8 ;  /* 0x8000000816167e29 */ /* 0x000fe20008000000 */
[----:B------:R-:W-:Y:S01]  /*2550*/  UMOV UR8, 0x80000000 ;  /* 0x8000000000087882 */ /* 0x000fe20000000000 */
[----:B------:R-:W-:Y:S01]  /*2560*/  UMOV UR9, 0x43300000 ;  /* 0x4330000000097882 */ /* 0x000fe20000000000 */
[C---:B------:R-:W-:Y:S02]  /*2570*/  DFMA R24, R16.reuse, R26, R24 ;  /* 0x0000001a1018722b */ /* 0x040fe40000000018 */
[----:B------:R-:W-:-:S08]  /*2580*/  DFMA R26, R16, R12, -R20 ;  /* 0x0000000c101a722b */ /* 0x000fd00000000814 */
[----:B------:R-:W-:Y:S02]  /*2590*/  DFMA R26, R14, R12, R26 ;  /* 0x0000000c0e1a722b */ /* 0x000fe4000000001a */
[----:B------:R-:W-:-:S06]  /*25a0*/  DADD R12, R18, R22 ;  /* 0x00000000120c7229 */ /* 0x000fcc0000000016 */
[----:B------:R-:W-:Y:S02]  /*25b0*/  DFMA R24, R16, R24, R26 ;  /* 0x000000181018722b */ /* 0x000fe4000000001a */
[----:B------:R-:W-:Y:S02]  /*25c0*/  DADD R26, R18, -R12 ;  /* 0x00000000121a7229 */ /* 0x000fe4000000080c */
[----:B------:R-:W-:-:S06]  /*25d0*/  DMUL R18, R12, R20 ;  /* 0x000000140c127228 */ /* 0x000fcc0000000000 */
[----:B------:R-:W-:Y:S02]  /*25e0*/  DADD R26, R22, R26 ;  /* 0x00000000161a7229 */ /* 0x000fe4000000001a */
[----:B------:R-:W-:-:S08]  /*25f0*/  DFMA R22, R12, R20, -R18 ;  /* 0x000000140c16722b */ /* 0x000fd00000000812 */
[----:B------:R-:W-:-:S08]  /*2600*/  DFMA R22, R12, R24, R22 ;  /* 0x000000180c16722b */ /* 0x000fd00000000016 */
[----:B------:R-:W-:-:S08]  /*2610*/  DFMA R26, R26, R20, R22 ;  /* 0x000000141a1a722b */ /* 0x000fd00000000016 */
[----:B------:R-:W-:-:S08]  /*2620*/  DADD R12, R18, R26 ;  /* 0x00000000120c7229 */ /* 0x000fd0000000001a */
[--C-:B------:R-:W-:Y:S02]  /*2630*/  DADD R20, R16, R12.reuse ;  /* 0x0000000010147229 */ /* 0x100fe4000000000c */
[----:B------:R-:W-:-:S06]  /*2640*/  DADD R18, R18, -R12 ;  /* 0x0000000012127229 */ /* 0x000fcc000000080c */
[----:B------:R-:W-:Y:S02]  /*2650*/  DADD R16, R16, -R20 ;  /* 0x0000000010107229 */ /* 0x000fe40000000814 */
[----:B------:R-:W-:-:S06]  /*2660*/  DADD R18, R26, R18 ;  /* 0x000000001a127229 */ /* 0x000fcc0000000012 */
[----:B------:R-:W-:Y:S01]  /*2670*/  DADD R16, R12, R16 ;  /* 0x000000000c107229 */ /* 0x000fe20000000010 */
[C---:B------:R-:W-:Y:S02]  /*2680*/  VIADD R12, R9.reuse, 0xfffffc01 ;  /* 0xfffffc01090c7836 */ /* 0x040fe40000000000 */
[----:B------:R-:W-:Y:S02]  /*2690*/  @P1 VIADD R12, R9, 0xfffffc02 ;  /* 0xfffffc02090c1836 */ /* 0x000fe40000000000 */
[----:B------:R-:W-:-:S03]  /*26a0*/  IMAD.MOV.U32 R13, RZ, RZ, 0x43300000 ;  /* 0x43300000ff0d7424 */ /* 0x000fc600078e00ff */
[----:B------:R-:W-:Y:S01]  /*26b0*/  DADD R18, R18, R16 ;  /* 0x0000000012127229 */ /* 0x000fe20000000010 */
[----:B------:R-:W-:-:S06]  /*26c0*/  LOP3.LUT R12, R12, 0x80000000, RZ, 0x3c, !PT ;  /* 0x800000000c0c7812 */ /* 0x000fcc00078e3cff */
[----:B------:R-:W-:Y:S01]  /*26d0*/  DADD R16, R12, -UR8 ;  /* 0x800000080c107e29 */ /* 0x000fe20008000000 */
[----:B------:R-:W-:Y:S01]  /*26e0*/  UMOV UR8, 0xfefa39ef ;  /* 0xfefa39ef00087882 */ /* 0x000fe20000000000 */
[----:B------:R-:W-:Y:S01]  /*26f0*/  DADD R14, R14, R18 ;  /* 0x000000000e0e7229 */ /* 0x000fe20000000012 */
[----:B------:R-:W-:-:S07]  /*2700*/  UMOV UR9, 0x3fe62e42 ;  /* 0x3fe62e4200097882 */ /* 0x000fce0000000000 */
[----:B------:R-:W-:-:S08]  /*2710*/  DADD R18, R20, R14 ;  /* 0x0000000014127229 */ /* 0x000fd0000000000e */
[--C-:B------:R-:W-:Y:S02]  /*2720*/  DFMA R12, R16, UR8, R18.reuse ;  /* 0x00000008100c7c2b */ /* 0x100fe40008000012 */
[----:B------:R-:W-:-:S06]  /*2730*/  DADD R22, R20, -R18 ;  /* 0x0000000014167229 */ /* 0x000fcc0000000812 */
[----:B------:R-:W-:Y:S02]  /*2740*/  DFMA R20, R16, -UR8, R12 ;  /* 0x8000000810147c2b */ /* 0x000fe4000800000c */
[----:B------:R-:W-:-:S06]  /*2750*/  DADD R22, R14, R22 ;  /* 0x000000000e167229 */ /* 0x000fcc0000000016 */
[----:B------:R-:W-:-:S08]  /*2760*/  DADD R20, -R18, R20 ;  /* 0x0000000012147229 */ /* 0x000fd00000000114 */
[----:B------:R-:W-:-:S08]  /*2770*/  DADD R20, R22, -R20 ;  /* 0x0000000016147229 */ /* 0x000fd00000000814 */
[----:B------:R-:W-:Y:S01]  /*2780*/  DFMA R16, R16, UR10, R20 ;  /* 0x0000000a10107c2b */ /* 0x000fe20008000014 */
[----:B------:R-:W-:Y:S02]  /*2790*/  IMAD.MOV.U32 R20, RZ, RZ, 0x652b82fe ;  /* 0x652b82feff147424 */ /* 0x000fe400078e00ff */
[----:B------:R-:W-:-:S05]  /*27a0*/  IMAD.MOV.U32 R21, RZ, RZ, 0x3ff71547 ;  /* 0x3ff71547ff157424 */ /* 0x000fca00078e00ff */
[----:B------:R-:W-:-:S08]  /*27b0*/  DADD R14, R12, R16 ;  /* 0x000000000c0e7229 */ /* 0x000fd00000000010 */
[----:B------:R-:W-:Y:S02]  /*27c0*/  DADD R18, R12, -R14 ;  /* 0x000000000c127229 */ /* 0x000fe4000000080e */
[----:B------:R-:W-:-:S06]  /*27d0*/  DMUL R12, R14, 2 ;  /* 0x400000000e0c7828 */ /* 0x000fcc0000000000 */
[----:B------:R-:W-:Y:S02]  /*27e0*/  DADD R16, R16, R18 ;  /* 0x0000000010107229 */ /* 0x000fe40000000012 */
[----:B------:R-:W-:-:S08]  /*27f0*/  DFMA R14, R14, 2, -R12 ;  /* 0x400000000e0e782b */ /* 0x000fd0000000080c */
[----:B------:R-:W-:-:S08]  /*2800*/  DFMA R16, R16, 2, R14 ;  /* 0x400000001010782b */ /* 0x000fd0000000000e */
[----:B------:R-:W-:-:S08]  /*2810*/  DADD R22, R12, R16 ;  /* 0x000000000c167229 */ /* 0x000fd00000000010 */
[----:B------:R-:W-:Y:S02]  /*2820*/  DFMA R20, R22, R20, 6.75539944105574400000e+15 ;  /* 0x433800001614742b */ /* 0x000fe40000000014 */
[----:B------:R-:W-:Y:S01]  /*2830*/  FSETP.GEU.AND P0, PT, |R23|, 4.1917929649353027344, PT ;  /* 0x4086232b1700780b */ /* 0x000fe20003f0e200 */
[----:B------:R-:W-:-:S05]  /*2840*/  DADD R12, R12, -R22 ;  /* 0x000000000c0c7229 */ /* 0x000fca0000000816 */
[----:B------:R-:W-:-:S03]  /*2850*/  DADD R14, R20, -6.75539944105574400000e+15 ;  /* 0xc3380000140e7429 */ /* 0x000fc60000000000 */
[----:B------:R-:W-:-:S05]  /*2860*/  DADD R16, R16, R12 ;  /* 0x0000000010107229 */ /* 0x000fca000000000c */
[----:B------:R-:W-:Y:S01]  /*2870*/  DFMA R18, R14, -UR8, R22 ;  /* 0x800000080e127c2b */ /* 0x000fe20008000016 */
[----:B------:R-:W-:Y:S01]  /*2880*/  UMOV UR8, 0x3b39803f ;  /* 0x3b39803f00087882 */ /* 0x000fe20000000000 */
[----:B------:R-:W-:-:S06]  /*2890*/  UMOV UR9, 0x3c7abc9e ;  /* 0x3c7abc9e00097882 */ /* 0x000fcc0000000000 */
[----:B------:R-:W-:Y:S01]  /*28a0*/  DFMA R18, R14, -UR8, R18 ;  /* 0x800000080e127c2b */ /* 0x000fe20008000012 */
[----:B------:R-:W-:Y:S01]  /*28b0*/  UMOV UR8, 0x69ce2bdf ;  /* 0x69ce2bdf00087882 */ /* 0x000fe20000000000 */
[----:B------:R-:W-:Y:S01]  /*28c0*/  IMAD.MOV.U32 R14, RZ, RZ, -0x35dec16 ;  /* 0xfca213eaff0e7424 */ /* 0x000fe200078e00ff */
[----:B------:R-:W-:Y:S01]  /*28d0*/  UMOV UR9, 0x3e5ade15 ;  /* 0x3e5ade1500097882 */ /* 0x000fe20000000000 */
[----:B------:R-:W-:-:S06]  /*28e0*/  IMAD.MOV.U32 R15, RZ, RZ, 0x3e928af3 ;  /* 0x3e928af3ff0f7424 */ /* 0x000fcc00078e00ff */
[----:B------:R-:W-:Y:S01]  /*28f0*/  DFMA R14, R18, UR8, R14 ;  /* 0x00000008120e7c2b */ /* 0x000fe2000800000e */
[----:B------:R-:W-:Y:S01]  /*2900*/  UMOV UR8, 0x62401315 ;  /* 0x6240131500087882 */ /* 0x000fe20000000000 */
[----:B------:R-:W-:-:S06]  /*2910*/  UMOV UR9, 0x3ec71dee ;  /* 0x3ec71dee00097882 */ /* 0x000fcc0000000000 */
[----:B------:R-:W-:Y:S01]  /*2920*/  DFMA R14, R18, R14, UR8 ;  /* 0x00000008120e7e2b */ /* 0x000fe2000800000e */
        /* <DEDUP_REMOVED lines=20> */
[----:B------:R-:W-:-:S08]  /*2a70*/  DFMA R14, R18, R14, UR8 ;  /* 0x00000008120e7e2b */ /* 0x000fd0000800000e */
[----:B------:R-:W-:-:S08]  /*2a80*/  DFMA R14, R18, R14, 1 ;  /* 0x3ff00000120e742b */ /* 0x000fd0000000000e */
[----:B------:R-:W-:-:S10]  /*2a90*/  DFMA R14, R18, R14, 1 ;  /* 0x3ff00000120e742b */ /* 0x000fd4000000000e */
[----:B------:R-:W-:Y:S02]  /*2aa0*/  IMAD R19, R20, 0x100000, R15 ;  /* 0x0010000014137824 */ /* 0x000fe400078e020f */
[----:B------:R-:W-:Y:S01]  /*2ab0*/  IMAD.MOV.U32 R18, RZ, RZ, R14 ;  /* 0x000000ffff127224 */ /* 0x000fe200078e000e */
[----:B------:R-:W-:Y:S06]  /*2ac0*/  @!P0 BRA `(.L_x_36) ;  /* 0x0000000000308947 */ /* 0x000fec0003800000 */
[----:B------:R-:W-:Y:S01]  /*2ad0*/  FSETP.GEU.AND P1, PT, |R23|, 4.2275390625, PT ;  /* 0x408748001700780b */ /* 0x000fe20003f2e200 */
[C---:B------:R-:W-:Y:S02]  /*2ae0*/  DADD R18, R22.reuse, +INF ;  /* 0x7ff0000016127429 */ /* 0x040fe40000000000 */
[----:B------:R-:W-:-:S08]  /*2af0*/  DSETP.GEU.AND P0, PT, R22, RZ, PT ;  /* 0x000000ff1600722a */ /* 0x000fd00003f0e000 */
[----:B------:R-:W-:Y:S02]  /*2b00*/  FSEL R18, R18, RZ, P0 ;  /* 0x000000ff12127208 */ /* 0x000fe40000000000 */
[----:B------:R-:W-:Y:S02]  /*2b10*/  @!P1 LEA.HI R12, R20, R20, RZ, 0x1 ;  /* 0x00000014140c9211 */ /* 0x000fe400078f08ff */
[----:B------:R-:W-:Y:S02]  /*2b20*/  FSEL R19, R19, RZ, P0 ;  /* 0x000000ff13137208 */ /* 0x000fe40000000000 */
[----:B------:R-:W-:-:S05]  /*2b30*/  @!P1 SHF.R.S32.HI R12, RZ, 0x1, R12 ;  /* 0x00000001ff0c9819 */ /* 0x000fca000001140c */
[----:B------:R-:W-:Y:S02]  /*2b40*/  @!P1 IMAD.IADD R9, R20, 0x1, -R12 ;  /* 0x0000000114099824 */ /* 0x000fe400078e0a0c */
[----:B------:R-:W-:Y:S02]  /*2b50*/  @!P1 IMAD R15, R12, 0x100000, R15 ;  /* 0x001000000c0f9824 */ /* 0x000fe400078e020f */
[----:B------:R-:W-:Y:S01]  /*2b60*/  @!P1 IMAD.MOV.U32 R12, RZ, RZ, RZ ;  /* 0x000000ffff0c9224 */ /* 0x000fe200078e00ff */
[----:B------:R-:W-:-:S06]  /*2b70*/  @!P1 LEA R13, R9, 0x3ff00000, 0x14 ;  /* 0x3ff00000090d9811 */ /* 0x000fcc00078ea0ff */
[----:B------:R-:W-:-:S11]  /*2b80*/  @!P1 DMUL R18, R14, R12 ;  /* 0x0000000c0e129228 */ /* 0x000fd60000000000 */
.L_x_36:
[----:B------:R-:W-:Y:S01]  /*2b90*/  DFMA R16, R16, R18, R18 ;  /* 0x000000121010722b */ /* 0x000fe20000000012 */
[----:B------:R-:W-:Y:S01]  /*2ba0*/  IMAD.MOV.U32 R14, RZ, RZ, R8 ;  /* 0x000000ffff0e7224 */ /* 0x000fe200078e0008 */
[----:B------:R-:W-:Y:S01]  /*2bb0*/  DSETP.NEU.AND P0, PT, |R18|, +INF , PT ;  /* 0x7ff000001200742a */ /* 0x000fe20003f0d200 */
[----:B------:R-:W-:-:S07]  /*2bc0*/  IMAD.MOV.U32 R15, RZ, RZ, 0x0 ;  /* 0x00000000ff0f7424 */ /* 0x000fce00078e00ff */
[----:B------:R-:W-:Y:S02]  /*2bd0*/  FSEL R12, R18, R16, !P0 ;  /* 0x00000010120c7208 */ /* 0x000fe40004000000 */
[----:B------:R-:W-:Y:S01]  /*2be0*/  FSEL R9, R19, R17, !P0 ;  /* 0x0000001113097208 */ /* 0x000fe20004000000 */
[----:B------:R-:W-:Y:S06]  /*2bf0*/  RET.REL.NODEC R14 `(_Z9voronoi_dPiS_ii) ;  /* 0xffffffd40e007950 */ /* 0x000fec0003c3ffff */
.L_x_37:
[----:B------:R-:W-:-:S00]  /*2c00*/  BRA `(.L_x_37) ;  /* 0xfffffffc00fc7947 */ /* 0x000fc0000383ffff */
[----:B------:R-:W-:-:S00]  /*2c10*/  NOP ;  /* 0x0000000000007918 */ /* 0x000fc00000000000 */
        /* <DEDUP_REMOVED lines=14> */
.L_x_39:


//--------------------- .nv.shared.reserved.0     --------------------------
	.section	.nv.shared.reserved.0,"aw",@nobits
	.weak		__nv_reservedSMEM_offset_0_alias
	.size		__nv_reservedSMEM_offset_0_alias, 0, 64
	.other		__nv_reservedSMEM_offset_0_alias,@"STO_CUDA_RESERVED_SHARED STV_DEFAULT"
__nv_reservedSMEM_offset_0_alias:
	.zero		0
	.zero		64


//--------------------- .nv.constant0._Z9voronoi_dPiS_ii --------------------------
	.section	.nv.constant0._Z9voronoi_dPiS_ii,"a",@progbits
	.sectionflags	@""
	.align	4
.nv.constant0._Z9voronoi_dPiS_ii:
	.zero		920


//--------------------- SYMBOLS --------------------------

	.type		.nv.reservedSmem.offset0,@object
	.size		.nv.reservedSmem.offset0,0x4
